//
// Generated by NVIDIA NVVM Compiler
//
// Compiler Build ID: CL-36424714
// Cuda compilation tools, release 13.0, V13.0.88
// Based on NVVM 20.0.0
//

.version 9.0
.target sm_100
.address_size 64

	// .globl	_Z16search_neighborsPiS_S_P6__halfS_S_
.extern .func  (.param .b32 func_retval0) vprintf
(
	.param .b64 vprintf_param_0,
	.param .b64 vprintf_param_1
)
;
.global .align 1 .b8 $str[50] = {33, 33, 33, 32, 84, 104, 101, 32, 109, 97, 120, 95, 112, 97, 114, 116, 105, 99, 108, 101, 115, 95, 112, 101, 114, 95, 99, 101, 108, 108, 32, 105, 115, 32, 116, 111, 111, 32, 115, 109, 97, 108, 108, 33, 33, 33, 33, 32, 10};

.visible .entry _Z16search_neighborsPiS_S_P6__halfS_S_(
	.param .u64 .ptr .align 1 _Z16search_neighborsPiS_S_P6__halfS_S__param_0,
	.param .u64 .ptr .align 1 _Z16search_neighborsPiS_S_P6__halfS_S__param_1,
	.param .u64 .ptr .align 1 _Z16search_neighborsPiS_S_P6__halfS_S__param_2,
	.param .u64 .ptr .align 1 _Z16search_neighborsPiS_S_P6__halfS_S__param_3,
	.param .u64 .ptr .align 1 _Z16search_neighborsPiS_S_P6__halfS_S__param_4,
	.param .u64 .ptr .align 1 _Z16search_neighborsPiS_S_P6__halfS_S__param_5
)
{
	.reg .pred 	%p<17>;
	.reg .b16 	%rs<43>;
	.reg .b32 	%r<63>;
	.reg .b32 	%f<10>;
	.reg .b64 	%rd<27>;
	.reg .b64 	%fd<7>;

	ld.param.u64 	%rd8, [_Z16search_neighborsPiS_S_P6__halfS_S__param_0];
	ld.param.u64 	%rd9, [_Z16search_neighborsPiS_S_P6__halfS_S__param_1];
	ld.param.u64 	%rd10, [_Z16search_neighborsPiS_S_P6__halfS_S__param_2];
	ld.param.u64 	%rd13, [_Z16search_neighborsPiS_S_P6__halfS_S__param_3];
	ld.param.u64 	%rd11, [_Z16search_neighborsPiS_S_P6__halfS_S__param_4];
	ld.param.u64 	%rd12, [_Z16search_neighborsPiS_S_P6__halfS_S__param_5];
	cvta.to.global.u64 	%rd1, %rd13;
	mov.u32 	%r28, %ctaid.x;
	mov.u32 	%r29, %ntid.x;
	mov.u32 	%r30, %tid.x;
	mad.lo.s32 	%r1, %r28, %r29, %r30;
	setp.gt.s32 	%p1, %r1, 9999999;
	@%p1 bra 	$L__BB0_13;
	cvta.to.global.u64 	%rd14, %rd12;
	cvta.to.global.u64 	%rd15, %rd8;
	mul.lo.s32 	%r31, %r1, 3;
	mul.wide.s32 	%rd16, %r31, 4;
	add.s64 	%rd17, %rd15, %rd16;
	ld.global.u32 	%r2, [%rd17];
	ld.global.u32 	%r3, [%rd17+4];
	ld.global.u32 	%r4, [%rd17+8];
	setp.gt.s32 	%p2, %r2, 0;
	selp.s32 	%r32, -1, 0, %p2;
	add.s32 	%r56, %r2, %r32;
	setp.lt.s32 	%p3, %r2, 124;
	selp.u32 	%r33, 1, 0, %p3;
	add.s32 	%r34, %r2, %r33;
	setp.gt.s32 	%p4, %r3, 0;
	selp.s32 	%r35, -1, 0, %p4;
	add.s32 	%r36, %r3, %r35;
	setp.lt.s32 	%p5, %r3, 124;
	selp.u32 	%r37, 1, 0, %p5;
	add.s32 	%r38, %r3, %r37;
	setp.gt.s32 	%p6, %r4, 0;
	selp.s32 	%r39, -1, 0, %p6;
	add.s32 	%r40, %r4, %r39;
	setp.lt.s32 	%p7, %r4, 124;
	selp.u32 	%r41, 1, 0, %p7;
	add.s32 	%r42, %r4, %r41;
	mul.wide.s32 	%rd18, %r31, 2;
	add.s64 	%rd2, %rd1, %rd18;
	mul.wide.s32 	%rd19, %r1, 4;
	add.s64 	%rd3, %rd14, %rd19;
	max.s32 	%r6, %r40, %r42;
	max.s32 	%r7, %r36, %r38;
	max.s32 	%r8, %r56, %r34;
	cvta.to.global.u64 	%rd4, %rd9;
	cvta.to.global.u64 	%rd5, %rd10;
	cvta.to.global.u64 	%rd6, %rd11;
$L__BB0_2:
	setp.gt.s32 	%p8, %r3, 0;
	selp.s32 	%r43, -1, 0, %p8;
	add.s32 	%r57, %r3, %r43;
	sub.s32 	%r44, %r2, %r56;
	cvt.rn.f64.s32 	%fd1, %r44;
	mul.f64 	%fd2, %fd1, 0d3F80624DD2F1A9FC;
	cvt.rn.f32.f64 	%f1, %fd2;
$L__BB0_3:
	setp.gt.s32 	%p9, %r4, 0;
	selp.s32 	%r45, -1, 0, %p9;
	add.s32 	%r58, %r4, %r45;
	mul.lo.s32 	%r46, %r56, 15625000;
	mad.lo.s32 	%r13, %r57, 125000, %r46;
	sub.s32 	%r47, %r3, %r57;
	cvt.rn.f64.s32 	%fd3, %r47;
	mul.f64 	%fd4, %fd3, 0d3F80624DD2F1A9FC;
	cvt.rn.f32.f64 	%f2, %fd4;
$L__BB0_4:
	mul.lo.s32 	%r48, %r56, 15625;
	mad.lo.s32 	%r49, %r57, 125, %r48;
	add.s32 	%r50, %r49, %r58;
	mul.wide.s32 	%rd20, %r50, 4;
	add.s64 	%rd7, %rd4, %rd20;
	ld.global.u32 	%r60, [%rd7];
	setp.lt.s32 	%p10, %r60, 1;
	@%p10 bra 	$L__BB0_10;
	mad.lo.s32 	%r59, %r58, 1000, %r13;
	sub.s32 	%r52, %r4, %r58;
	cvt.rn.f64.s32 	%fd5, %r52;
	mul.f64 	%fd6, %fd5, 0d3F80624DD2F1A9FC;
	cvt.rn.f32.f64 	%f3, %fd6;
	mov.b32 	%r61, 0;
$L__BB0_6:
	mul.wide.s32 	%rd21, %r59, 4;
	add.s64 	%rd22, %rd5, %rd21;
	ld.global.u32 	%r20, [%rd22];
	setp.eq.s32 	%p11, %r20, %r1;
	@%p11 bra 	$L__BB0_9;
	mul.lo.s32 	%r53, %r20, 3;
	mul.wide.s32 	%rd23, %r53, 2;
	add.s64 	%rd24, %rd1, %rd23;
	ld.global.u16 	%rs2, [%rd2];
	ld.global.u16 	%rs3, [%rd24];
	// begin inline asm
	{sub.f16 %rs1,%rs2,%rs3;
}
	// end inline asm
	// begin inline asm
	{  cvt.rn.f16.f32 %rs4, %f1;}

	// end inline asm
	// begin inline asm
	{add.f16 %rs5,%rs1,%rs4;
}
	// end inline asm
	ld.global.u16 	%rs9, [%rd2+2];
	ld.global.u16 	%rs10, [%rd24+2];
	// begin inline asm
	{sub.f16 %rs8,%rs9,%rs10;
}
	// end inline asm
	// begin inline asm
	{  cvt.rn.f16.f32 %rs11, %f2;}

	// end inline asm
	// begin inline asm
	{add.f16 %rs12,%rs8,%rs11;
}
	// end inline asm
	ld.global.u16 	%rs16, [%rd2+4];
	ld.global.u16 	%rs17, [%rd24+4];
	// begin inline asm
	{sub.f16 %rs15,%rs16,%rs17;
}
	// end inline asm
	// begin inline asm
	{  cvt.rn.f16.f32 %rs18, %f3;}

	// end inline asm
	// begin inline asm
	{add.f16 %rs19,%rs15,%rs18;
}
	// end inline asm
	// begin inline asm
	{mul.f16 %rs22,%rs5,%rs5;
}
	// end inline asm
	// begin inline asm
	{mul.f16 %rs25,%rs12,%rs12;
}
	// end inline asm
	// begin inline asm
	{add.f16 %rs28,%rs22,%rs25;
}
	// end inline asm
	// begin inline asm
	{mul.f16 %rs31,%rs19,%rs19;
}
	// end inline asm
	// begin inline asm
	{add.f16 %rs34,%rs28,%rs31;
}
	// end inline asm
	// begin inline asm
	{  cvt.f32.f16 %f7, %rs34;}

	// end inline asm
	sqrt.rn.f32 	%f8, %f7;
	// begin inline asm
	{  cvt.rn.f16.f32 %rs38, %f8;}

	// end inline asm
	mov.f32 	%f9, 0f3C03126F;
	// begin inline asm
	{  cvt.rn.f16.f32 %rs39, %f9;}

	// end inline asm
	// begin inline asm
	{ .reg .pred __$temp3;
  setp.le.f16  __$temp3, %rs38, %rs39;
  selp.u16 %rs40, 1, 0, __$temp3;}
	// end inline asm
	setp.eq.s16 	%p12, %rs40, 0;
	@%p12 bra 	$L__BB0_9;
	atom.global.add.u32 	%r54, [%rd3], 1;
	mad.lo.s32 	%r55, %r1, 100, %r54;
	mul.wide.s32 	%rd25, %r55, 4;
	add.s64 	%rd26, %rd6, %rd25;
	st.global.u32 	[%rd26], %r20;
	ld.global.u32 	%r60, [%rd7];
$L__BB0_9:
	add.s32 	%r61, %r61, 1;
	add.s32 	%r59, %r59, 1;
	setp.lt.s32 	%p13, %r61, %r60;
	@%p13 bra 	$L__BB0_6;
$L__BB0_10:
	add.s32 	%r25, %r58, 1;
	setp.ne.s32 	%p14, %r58, %r6;
	mov.u32 	%r58, %r25;
	@%p14 bra 	$L__BB0_4;
	add.s32 	%r26, %r57, 1;
	setp.ne.s32 	%p15, %r57, %r7;
	mov.u32 	%r57, %r26;
	@%p15 bra 	$L__BB0_3;
	add.s32 	%r27, %r56, 1;
	setp.ne.s32 	%p16, %r56, %r8;
	mov.u32 	%r56, %r27;
	@%p16 bra 	$L__BB0_2;
$L__BB0_13:
	ret;

}
	// .globl	_Z25assign_particles_to_cellsPfS_S_PiS0_S0_P6__half
.visible .entry _Z25assign_particles_to_cellsPfS_S_PiS0_S0_P6__half(
	.param .u64 .ptr .align 1 _Z25assign_particles_to_cellsPfS_S_PiS0_S0_P6__half_param_0,
	.param .u64 .ptr .align 1 _Z25assign_particles_to_cellsPfS_S_PiS0_S0_P6__half_param_1,
	.param .u64 .ptr .align 1 _Z25assign_particles_to_cellsPfS_S_PiS0_S0_P6__half_param_2,
	.param .u64 .ptr .align 1 _Z25assign_particles_to_cellsPfS_S_PiS0_S0_P6__half_param_3,
	.param .u64 .ptr .align 1 _Z25assign_particles_to_cellsPfS_S_PiS0_S0_P6__half_param_4,
	.param .u64 .ptr .align 1 _Z25assign_particles_to_cellsPfS_S_PiS0_S0_P6__half_param_5,
	.param .u64 .ptr .align 1 _Z25assign_particles_to_cellsPfS_S_PiS0_S0_P6__half_param_6
)
{
	.reg .pred 	%p<3>;
	.reg .b16 	%rs<4>;
	.reg .b32 	%r<18>;
	.reg .b32 	%f<22>;
	.reg .b64 	%rd<29>;
	.reg .b64 	%fd<19>;

	ld.param.u64 	%rd4, [_Z25assign_particles_to_cellsPfS_S_PiS0_S0_P6__half_param_0];
	ld.param.u64 	%rd5, [_Z25assign_particles_to_cellsPfS_S_PiS0_S0_P6__half_param_1];
	ld.param.u64 	%rd6, [_Z25assign_particles_to_cellsPfS_S_PiS0_S0_P6__half_param_2];
	ld.param.u64 	%rd7, [_Z25assign_particles_to_cellsPfS_S_PiS0_S0_P6__half_param_3];
	ld.param.u64 	%rd8, [_Z25assign_particles_to_cellsPfS_S_PiS0_S0_P6__half_param_4];
	ld.param.u64 	%rd9, [_Z25assign_particles_to_cellsPfS_S_PiS0_S0_P6__half_param_5];
	ld.param.u64 	%rd10, [_Z25assign_particles_to_cellsPfS_S_PiS0_S0_P6__half_param_6];
	mov.u32 	%r5, %ctaid.x;
	mov.u32 	%r6, %ntid.x;
	mov.u32 	%r7, %tid.x;
	mad.lo.s32 	%r1, %r5, %r6, %r7;
	setp.gt.s32 	%p1, %r1, 9999999;
	@%p1 bra 	$L__BB1_4;
	cvta.to.global.u64 	%rd11, %rd4;
	cvta.to.global.u64 	%rd12, %rd5;
	cvta.to.global.u64 	%rd13, %rd6;
	cvta.to.global.u64 	%rd14, %rd8;
	cvta.to.global.u64 	%rd15, %rd9;
	mul.wide.s32 	%rd16, %r1, 4;
	add.s64 	%rd1, %rd11, %rd16;
	ld.global.f32 	%f1, [%rd1];
	cvt.f64.f32 	%fd1, %f1;
	div.rn.f64 	%fd2, %fd1, 0d3F80624DD2F1A9FC;
	cvt.rn.f32.f64 	%f2, %fd2;
	cvt.rmi.f32.f32 	%f3, %f2;
	cvt.rzi.s32.f32 	%r2, %f3;
	add.s64 	%rd2, %rd12, %rd16;
	ld.global.f32 	%f4, [%rd2];
	cvt.f64.f32 	%fd3, %f4;
	div.rn.f64 	%fd4, %fd3, 0d3F80624DD2F1A9FC;
	cvt.rn.f32.f64 	%f5, %fd4;
	cvt.rmi.f32.f32 	%f6, %f5;
	cvt.rzi.s32.f32 	%r3, %f6;
	add.s64 	%rd3, %rd13, %rd16;
	ld.global.f32 	%f7, [%rd3];
	cvt.f64.f32 	%fd5, %f7;
	div.rn.f64 	%fd6, %fd5, 0d3F80624DD2F1A9FC;
	cvt.rn.f32.f64 	%f8, %fd6;
	cvt.rmi.f32.f32 	%f9, %f8;
	cvt.rzi.s32.f32 	%r4, %f9;
	mul.lo.s32 	%r8, %r2, 15625;
	mad.lo.s32 	%r9, %r3, 125, %r8;
	add.s32 	%r10, %r9, %r4;
	mul.wide.s32 	%rd17, %r10, 4;
	add.s64 	%rd18, %rd14, %rd17;
	atom.global.add.u32 	%r11, [%rd18], 1;
	mad.lo.s32 	%r12, %r2, 15625000, %r11;
	mad.lo.s32 	%r13, %r3, 125000, %r12;
	mad.lo.s32 	%r14, %r4, 1000, %r13;
	mul.wide.s32 	%rd19, %r14, 4;
	add.s64 	%rd20, %rd15, %rd19;
	st.global.u32 	[%rd20], %r1;
	setp.lt.s32 	%p2, %r11, 1001;
	@%p2 bra 	$L__BB1_3;
	mov.u64 	%rd21, $str;
	cvta.global.u64 	%rd22, %rd21;
	{ // callseq 0, 0
	.param .b64 param0;
	st.param.b64 	[param0], %rd22;
	.param .b64 param1;
	st.param.b64 	[param1], 0;
	.param .b32 retval0;
	call.uni (retval0), 
	vprintf, 
	(
	param0, 
	param1
	);
	ld.param.b32 	%r15, [retval0];
	} // callseq 0
$L__BB1_3:
	ld.global.f32 	%f13, [%rd1];
	cvt.f64.f32 	%fd7, %f13;
	cvt.rn.f32.s32 	%f14, %r2;
	add.f32 	%f15, %f14, 0f3F000000;
	cvt.f64.f32 	%fd8, %f15;
	mul.f64 	%fd9, %fd8, 0d3F80624DD2F1A9FC;
	sub.f64 	%fd10, %fd7, %fd9;
	cvt.rn.f32.f64 	%f10, %fd10;
	// begin inline asm
	{  cvt.rn.f16.f32 %rs1, %f10;}

	// end inline asm
	mul.lo.s32 	%r17, %r1, 3;
	cvta.to.global.u64 	%rd23, %rd10;
	mul.wide.s32 	%rd24, %r17, 2;
	add.s64 	%rd25, %rd23, %rd24;
	st.global.u16 	[%rd25], %rs1;
	ld.global.f32 	%f16, [%rd2];
	cvt.f64.f32 	%fd11, %f16;
	cvt.rn.f32.s32 	%f17, %r3;
	add.f32 	%f18, %f17, 0f3F000000;
	cvt.f64.f32 	%fd12, %f18;
	mul.f64 	%fd13, %fd12, 0d3F80624DD2F1A9FC;
	sub.f64 	%fd14, %fd11, %fd13;
	cvt.rn.f32.f64 	%f11, %fd14;
	// begin inline asm
	{  cvt.rn.f16.f32 %rs2, %f11;}

	// end inline asm
	st.global.u16 	[%rd25+2], %rs2;
	ld.global.f32 	%f19, [%rd3];
	cvt.f64.f32 	%fd15, %f19;
	cvt.rn.f32.s32 	%f20, %r4;
	add.f32 	%f21, %f20, 0f3F000000;
	cvt.f64.f32 	%fd16, %f21;
	mul.f64 	%fd17, %fd16, 0d3F80624DD2F1A9FC;
	sub.f64 	%fd18, %fd15, %fd17;
	cvt.rn.f32.f64 	%f12, %fd18;
	// begin inline asm
	{  cvt.rn.f16.f32 %rs3, %f12;}

	// end inline asm
	st.global.u16 	[%rd25+4], %rs3;
	cvta.to.global.u64 	%rd26, %rd7;
	mul.wide.s32 	%rd27, %r17, 4;
	add.s64 	%rd28, %rd26, %rd27;
	st.global.u32 	[%rd28], %r2;
	st.global.u32 	[%rd28+4], %r3;
	st.global.u32 	[%rd28+8], %r4;
$L__BB1_4:
	ret;

}


// ===== COMPILED SASS (sm_100) =====

	.target	sm_100

	.elftype	@"ET_EXEC"


//--------------------- .note.nv.tkinfo           --------------------------
	.section	.note.nv.tkinfo,"",@"SHT_NOTE"
	.sectionflags	@"SHF_NOTE_NV_TKINFO"
	.tkinfo
        /*0018*/ 	.word	0x00000002
        /*0030*/ 	.string	""
        /*0030*/ 	.string	"ptxas"
        /*0030*/ 	.string	"Cuda compilation tools, release 13.0, V13.0.88"
        /*0030*/ 	.string	"Build cuda_13.0.r13.0/compiler.36424714_0"
        /*0030*/ 	.string	"-arch sm_100 -m 64 "



//--------------------- .note.nv.cuinfo           --------------------------
	.section	.note.nv.cuinfo,"",@"SHT_NOTE"
	.sectionflags	@"SHF_NOTE_NV_CUINFO"
        /*0018*/ 	.short	0x0002
        /*001a*/ 	.short	0x0064
        /*001c*/ 	.short	0x0082
	.zero		2


//--------------------- .nv.info                  --------------------------
	.section	.nv.info,"",@"SHT_CUDA_INFO"
	.align	4


	//----- nvinfo : EIATTR_REGCOUNT
	.align		4
        /*0000*/ 	.byte	0x04, 0x2f
        /*0002*/ 	.short	(.L_2 - .L_1)
	.align		4
.L_1:
        /*0004*/ 	.word	index@(_Z16search_neighborsPiS_S_P6__halfS_S_)
        /*0008*/ 	.word	0x00000020


	//----- nvinfo : EIATTR_FRAME_SIZE
	.align		4
.L_2:
        /*000c*/ 	.byte	0x04, 0x11
        /*000e*/ 	.short	(.L_4 - .L_3)
	.align		4
.L_3:
        /*0010*/ 	.word	index@($__internal_1_$__cuda_sm20_sqrt_rn_f32_slowpath)
        /*0014*/ 	.word	0x00000000


	//----- nvinfo : EIATTR_FRAME_SIZE
	.align		4
.L_4:
        /*0018*/ 	.byte	0x04, 0x11
        /*001a*/ 	.short	(.L_6 - .L_5)
	.align		4
.L_5:
        /*001c*/ 	.word	index@(_Z16search_neighborsPiS_S_P6__halfS_S_)
        /*0020*/ 	.word	0x00000000


	//----- nvinfo : EIATTR_REGCOUNT
	.align		4
.L_6:
        /*0024*/ 	.byte	0x04, 0x2f
        /*0026*/ 	.short	(.L_8 - .L_7)
	.align		4
.L_7:
        /*0028*/ 	.word	index@(_Z25assign_particles_to_cellsPfS_S_PiS0_S0_P6__half)
        /*002c*/ 	.word	0x0000001f


	//----- nvinfo : EIATTR_FRAME_SIZE
	.align		4
.L_8:
        /*0030*/ 	.byte	0x04, 0x11
        /*0032*/ 	.short	(.L_10 - .L_9)
	.align		4
.L_9:
        /*0034*/ 	.word	index@($__internal_0_$__cuda_sm20_div_rn_f64_full)
        /*0038*/ 	.word	0x00000000


	//----- nvinfo : EIATTR_FRAME_SIZE
	.align		4
.L_10:
        /*003c*/ 	.byte	0x04, 0x11
        /*003e*/ 	.short	(.L_12 - .L_11)
	.align		4
.L_11:
        /*0040*/ 	.word	index@(_Z25assign_particles_to_cellsPfS_S_PiS0_S0_P6__half)
        /*0044*/ 	.word	0x00000000


	//----- nvinfo : EIATTR_MIN_STACK_SIZE
	.align		4
.L_12:
        /*0048*/ 	.byte	0x04, 0x12
        /*004a*/ 	.short	(.L_14 - .L_13)
	.align		4
.L_13:
        /*004c*/ 	.word	index@(_Z25assign_particles_to_cellsPfS_S_PiS0_S0_P6__half)
        /*0050*/ 	.word	0x00000000


	//----- nvinfo : EIATTR_MIN_STACK_SIZE
	.align		4
.L_14:
        /*0054*/ 	.byte	0x04, 0x12
        /*0056*/ 	.short	(.L_16 - .L_15)
	.align		4
.L_15:
        /*0058*/ 	.word	index@(_Z16search_neighborsPiS_S_P6__halfS_S_)
        /*005c*/ 	.word	0x00000000
.L_16:


//--------------------- .nv.compat                --------------------------
	.section	.nv.compat,"",@"SHT_CUDA_COMPAT_INFO"
	.align	4
        /*0000*/ 	.byte	0x02, 0x09, 0x00, 0x00, 0x02, 0x02, 0x01, 0x00, 0x02, 0x05, 0x05, 0x00, 0x03, 0x07, 0x01, 0x01
        /*0010*/ 	.byte	0x02, 0x03, 0x00, 0x00, 0x02, 0x06, 0x01, 0x00, 0x04, 0x0b, 0x08, 0x00, 0x01, 0x00, 0x00, 0x00
        /*0020*/ 	.byte	0x00, 0x00, 0x00, 0x00


//--------------------- .nv.info._Z25assign_particles_to_cellsPfS_S_PiS0_S0_P6__half --------------------------
	.section	.nv.info._Z25assign_particles_to_cellsPfS_S_PiS0_S0_P6__half,"",@"SHT_CUDA_INFO"
	.sectionflags	@""
	.align	4


	//----- nvinfo : EIATTR_CUDA_API_VERSION
	.align		4
        /*0000*/ 	.byte	0x04, 0x37
        /*0002*/ 	.short	(.L_18 - .L_17)
.L_17:
        /*0004*/ 	.word	0x00000082


	//----- nvinfo : EIATTR_KPARAM_INFO
	.align		4
.L_18:
        /*0008*/ 	.byte	0x04, 0x17
        /*000a*/ 	.short	(.L_20 - .L_19)
.L_19:
        /*000c*/ 	.word	0x00000000
        /*0010*/ 	.short	0x0006
        /*0012*/ 	.short	0x0030
        /*0014*/ 	.byte	0x00, 0xf5, 0x21, 0x00


	//----- nvinfo : EIATTR_KPARAM_INFO
	.align		4
.L_20:
        /*0018*/ 	.byte	0x04, 0x17
        /*001a*/ 	.short	(.L_22 - .L_21)
.L_21:
        /*001c*/ 	.word	0x00000000
        /*0020*/ 	.short	0x0005
        /*0022*/ 	.short	0x0028
        /*0024*/ 	.byte	0x00, 0xf5, 0x21, 0x00


	//----- nvinfo : EIATTR_KPARAM_INFO
	.align		4
.L_22:
        /*0028*/ 	.byte	0x04, 0x17
        /*002a*/ 	.short	(.L_24 - .L_23)
.L_23:
        /*002c*/ 	.word	0x00000000
        /*0030*/ 	.short	0x0004
        /*0032*/ 	.short	0x0020
        /*0034*/ 	.byte	0x00, 0xf5, 0x21, 0x00


	//----- nvinfo : EIATTR_KPARAM_INFO
	.align		4
.L_24:
        /*0038*/ 	.byte	0x04, 0x17
        /*003a*/ 	.short	(.L_26 - .L_25)
.L_25:
        /*003c*/ 	.word	0x00000000
        /*0040*/ 	.short	0x0003
        /*0042*/ 	.short	0x0018
        /*0044*/ 	.byte	0x00, 0xf5, 0x21, 0x00


	//----- nvinfo : EIATTR_KPARAM_INFO
	.align		4
.L_26:
        /*0048*/ 	.byte	0x04, 0x17
        /*004a*/ 	.short	(.L_28 - .L_27)
.L_27:
        /*004c*/ 	.word	0x00000000
        /*0050*/ 	.short	0x0002
        /*0052*/ 	.short	0x0010
        /*0054*/ 	.byte	0x00, 0xf5, 0x21, 0x00


	//----- nvinfo : EIATTR_KPARAM_INFO
	.align		4
.L_28:
        /*0058*/ 	.byte	0x04, 0x17
        /*005a*/ 	.short	(.L_30 - .L_29)
.L_29:
        /*005c*/ 	.word	0x00000000
        /*0060*/ 	.short	0x0001
        /*0062*/ 	.short	0x0008
        /*0064*/ 	.byte	0x00, 0xf5, 0x21, 0x00


	//----- nvinfo : EIATTR_KPARAM_INFO
	.align		4
.L_30:
        /*0068*/ 	.byte	0x04, 0x17
        /*006a*/ 	.short	(.L_32 - .L_31)
.L_31:
        /*006c*/ 	.word	0x00000000
        /*0070*/ 	.short	0x0000
        /*0072*/ 	.short	0x0000
        /*0074*/ 	.byte	0x00, 0xf5, 0x21, 0x00


	//----- nvinfo : EIATTR_SPARSE_MMA_MASK
	.align		4
.L_32:
        /*0078*/ 	.byte	0x03, 0x50
        /*007a*/ 	.short	0x0000


	//----- nvinfo : EIATTR_MAXREG_COUNT
	.align		4
        /*007c*/ 	.byte	0x03, 0x1b
        /*007e*/ 	.short	0x00ff


	//----- nvinfo : EIATTR_EXTERNS
	.align		4
        /*0080*/ 	.byte	0x04, 0x0f
        /*0082*/ 	.short	(.L_34 - .L_33)


	//   ....[0]....
	.align		4
.L_33:
        /*0084*/ 	.word	index@(vprintf)


	//----- nvinfo : EIATTR_MERCURY_ISA_VERSION
	.align		4
.L_34:
        /*0088*/ 	.byte	0x03, 0x5f
        /*008a*/ 	.short	0x0101


	//----- nvinfo : EIATTR_VRC_CTA_INIT_COUNT
	.align		4
        /*008c*/ 	.byte	0x02, 0x4a
	.zero		1
	.zero		1


	//----- nvinfo : EIATTR_SYSCALL_OFFSETS
	.align		4
        /*0090*/ 	.byte	0x04, 0x46
        /*0092*/ 	.short	(.L_36 - .L_35)


	//   ....[0]....
.L_35:
        /*0094*/ 	.word	0x00000760


	//----- nvinfo : EIATTR_EXIT_INSTR_OFFSETS
	.align		4
.L_36:
        /*0098*/ 	.byte	0x04, 0x1c
        /*009a*/ 	.short	(.L_38 - .L_37)


	//   ....[0]....
.L_37:
        /*009c*/ 	.word	0x00000060


	//   ....[1]....
        /*00a0*/ 	.word	0x000009f0


	//----- nvinfo : EIATTR_CRS_STACK_SIZE
	.align		4
.L_38:
        /*00a4*/ 	.byte	0x04, 0x1e
        /*00a6*/ 	.short	(.L_40 - .L_39)
.L_39:
        /*00a8*/ 	.word	0x00000000


	//----- nvinfo : EIATTR_CBANK_PARAM_SIZE
	.align		4
.L_40:
        /*00ac*/ 	.byte	0x03, 0x19
        /*00ae*/ 	.short	0x0038


	//----- nvinfo : EIATTR_PARAM_CBANK
	.align		4
        /*00b0*/ 	.byte	0x04, 0x0a
        /*00b2*/ 	.short	(.L_42 - .L_41)
	.align		4
.L_41:
        /*00b4*/ 	.word	index@(.nv.constant0._Z25assign_particles_to_cellsPfS_S_PiS0_S0_P6__half)
        /*00b8*/ 	.short	0x0380
        /*00ba*/ 	.short	0x0038


	//----- nvinfo : EIATTR_SW_WAR
	.align		4
.L_42:
        /*00bc*/ 	.byte	0x04, 0x36
        /*00be*/ 	.short	(.L_44 - .L_43)
.L_43:
        /*00c0*/ 	.word	0x00000008
.L_44:


//--------------------- .nv.info._Z16search_neighborsPiS_S_P6__halfS_S_ --------------------------
	.section	.nv.info._Z16search_neighborsPiS_S_P6__halfS_S_,"",@"SHT_CUDA_INFO"
	.sectionflags	@""
	.align	4


	//----- nvinfo : EIATTR_CUDA_API_VERSION
	.align		4
        /*0000*/ 	.byte	0x04, 0x37
        /*0002*/ 	.short	(.L_46 - .L_45)
.L_45:
        /*0004*/ 	.word	0x00000082


	//----- nvinfo : EIATTR_KPARAM_INFO
	.align		4
.L_46:
        /*0008*/ 	.byte	0x04, 0x17
        /*000a*/ 	.short	(.L_48 - .L_47)
.L_47:
        /*000c*/ 	.word	0x00000000
        /*0010*/ 	.short	0x0005
        /*0012*/ 	.short	0x0028
        /*0014*/ 	.byte	0x00, 0xf5, 0x21, 0x00


	//----- nvinfo : EIATTR_KPARAM_INFO
	.align		4
.L_48:
        /*0018*/ 	.byte	0x04, 0x17
        /*001a*/ 	.short	(.L_50 - .L_49)
.L_49:
        /*001c*/ 	.word	0x00000000
        /*0020*/ 	.short	0x0004
        /*0022*/ 	.short	0x0020
        /*0024*/ 	.byte	0x00, 0xf5, 0x21, 0x00


	//----- nvinfo : EIATTR_KPARAM_INFO
	.align		4
.L_50:
        /*0028*/ 	.byte	0x04, 0x17
        /*002a*/ 	.short	(.L_52 - .L_51)
.L_51:
        /*002c*/ 	.word	0x00000000
        /*0030*/ 	.short	0x0003
        /*0032*/ 	.short	0x0018
        /*0034*/ 	.byte	0x00, 0xf5, 0x21, 0x00


	//----- nvinfo : EIATTR_KPARAM_INFO
	.align		4
.L_52:
        /*0038*/ 	.byte	0x04, 0x17
        /*003a*/ 	.short	(.L_54 - .L_53)
.L_53:
        /*003c*/ 	.word	0x00000000
        /*0040*/ 	.short	0x0002
        /*0042*/ 	.short	0x0010
        /*0044*/ 	.byte	0x00, 0xf5, 0x21, 0x00


	//----- nvinfo : EIATTR_KPARAM_INFO
	.align		4
.L_54:
        /*0048*/ 	.byte	0x04, 0x17
        /*004a*/ 	.short	(.L_56 - .L_55)
.L_55:
        /*004c*/ 	.word	0x00000000
        /*0050*/ 	.short	0x0001
        /*0052*/ 	.short	0x0008
        /*0054*/ 	.byte	0x00, 0xf5, 0x21, 0x00


	//----- nvinfo : EIATTR_KPARAM_INFO
	.align		4
.L_56:
        /*0058*/ 	.byte	0x04, 0x17
        /*005a*/ 	.short	(.L_58 - .L_57)
.L_57:
        /*005c*/ 	.word	0x00000000
        /*0060*/ 	.short	0x0000
        /*0062*/ 	.short	0x0000
        /*0064*/ 	.byte	0x00, 0xf5, 0x21, 0x00


	//----- nvinfo : EIATTR_SPARSE_MMA_MASK
	.align		4
.L_58:
        /*0068*/ 	.byte	0x03, 0x50
        /*006a*/ 	.short	0x0000


	//----- nvinfo : EIATTR_MAXREG_COUNT
	.align		4
        /*006c*/ 	.byte	0x03, 0x1b
        /*006e*/ 	.short	0x00ff


	//----- nvinfo : EIATTR_MERCURY_ISA_VERSION
	.align		4
        /*0070*/ 	.byte	0x03, 0x5f
        /*0072*/ 	.short	0x0101


	//----- nvinfo : EIATTR_VRC_CTA_INIT_COUNT
	.align		4
        /*0074*/ 	.byte	0x02, 0x4a
	.zero		1
	.zero		1


	//----- nvinfo : EIATTR_EXIT_INSTR_OFFSETS
	.align		4
        /*0078*/ 	.byte	0x04, 0x1c
        /*007a*/ 	.short	(.L_60 - .L_59)


	//   ....[0]....
.L_59:
        /*007c*/ 	.word	0x00000060


	//   ....[1]....
        /*0080*/ 	.word	0x00000940


	//----- nvinfo : EIATTR_CRS_STACK_SIZE
	.align		4
.L_60:
        /*0084*/ 	.byte	0x04, 0x1e
        /*0086*/ 	.short	(.L_62 - .L_61)
.L_61:
        /*0088*/ 	.word	0x00000000


	//----- nvinfo : EIATTR_CBANK_PARAM_SIZE
	.align		4
.L_62:
        /*008c*/ 	.byte	0x03, 0x19
        /*008e*/ 	.short	0x0030


	//----- nvinfo : EIATTR_PARAM_CBANK
	.align		4
        /*0090*/ 	.byte	0x04, 0x0a
        /*0092*/ 	.short	(.L_64 - .L_63)
	.align		4
.L_63:
        /*0094*/ 	.word	index@(.nv.constant0._Z16search_neighborsPiS_S_P6__halfS_S_)
        /*0098*/ 	.short	0x0380
        /*009a*/ 	.short	0x0030


	//----- nvinfo : EIATTR_SW_WAR
	.align		4
.L_64:
        /*009c*/ 	.byte	0x04, 0x36
        /*009e*/ 	.short	(.L_66 - .L_65)
.L_65:
        /*00a0*/ 	.word	0x00000008
.L_66:


//--------------------- .nv.callgraph             --------------------------
	.section	.nv.callgraph,"",@"SHT_CUDA_CALLGRAPH"
	.align	4
	.sectionentsize	8
	.align		4
        /*0000*/ 	.word	0x00000000
	.align		4
        /*0004*/ 	.word	0xffffffff
	.align		4
        /*0008*/ 	.word	index@(_Z25assign_particles_to_cellsPfS_S_PiS0_S0_P6__half)
	.align		4
        /*000c*/ 	.word	index@(vprintf)
	.align		4
        /*0010*/ 	.word	0x00000000
	.align		4
        /*0014*/ 	.word	0xfffffffe
	.align		4
        /*0018*/ 	.word	0x00000000
	.align		4
        /*001c*/ 	.word	0xfffffffd
	.align		4
        /*0020*/ 	.word	0x00000000
	.align		4
        /*0024*/ 	.word	0xfffffffc


//--------------------- .nv.constant4             --------------------------
	.section	.nv.constant4,"a",@progbits
	.align	8
	.align		8
.nv.constant4:
        /*0000*/ 	.dword	vprintf
	.align		8
        /*0008*/ 	.dword	$str


//--------------------- .text._Z25assign_particles_to_cellsPfS_S_PiS0_S0_P6__half --------------------------
	.section	.text._Z25assign_particles_to_cellsPfS_S_PiS0_S0_P6__half,"ax",@progbits
	.align	128
        .global         _Z25assign_particles_to_cellsPfS_S_PiS0_S0_P6__half
        .type           _Z25assign_particles_to_cellsPfS_S_PiS0_S0_P6__half,@function
        .size           _Z25assign_particles_to_cellsPfS_S_PiS0_S0_P6__half,(.L_x_29 - _Z25assign_particles_to_cellsPfS_S_PiS0_S0_P6__half)
        .other          _Z25assign_particles_to_cellsPfS_S_PiS0_S0_P6__half,@"STO_CUDA_ENTRY STV_DEFAULT"
_Z25assign_particles_to_cellsPfS_S_PiS0_S0_P6__half:
.text._Z25assign_particles_to_cellsPfS_S_PiS0_S0_P6__half:
[----:B------:R-:W0:Y:S01]  /*0000*/  LDC R1, c[0x0][0x37c] ;  /* 0x0000df00ff017b82 */ /* 0x000e220000000800 */
[----:B------:R-:W1:Y:S07]  /*0010*/  S2R R3, SR_TID.X ;  /* 0x0000000000037919 */ /* 0x000e6e0000002100 */
[----:B------:R-:W1:Y:S08]  /*0020*/  S2UR UR4, SR_CTAID.X ;  /* 0x00000000000479c3 */ /* 0x000e700000002500 */
[----:B------:R-:W1:Y:S02]  /*0030*/  LDC R24, c[0x0][0x360] ;  /* 0x0000d800ff187b82 */ /* 0x000e640000000800 */
[----:B-1----:R-:W-:-:S05]  /*0040*/  IMAD R24, R24, UR4, R3 ;  /* 0x0000000418187c24 */ /* 0x002fca000f8e0203 */
[----:B------:R-:W-:-:S13]  /*0050*/  ISETP.GT.AND P0, PT, R24, 0x98967f, PT ;  /* 0x0098967f1800780c */ /* 0x000fda0003f04270 */
[----:B0-----:R-:W-:Y:S05]  /*0060*/  @P0 EXIT ;  /* 0x000000000000094d */ /* 0x001fea0003800000 */
[----:B------:R-:W0:Y:S01]  /*0070*/  LDC.64 R22, c[0x0][0x380] ;  /* 0x0000e000ff167b82 */ /* 0x000e220000000a00 */
[----:B------:R-:W1:Y:S01]  /*0080*/  LDCU.64 UR36, c[0x0][0x358] ;  /* 0x00006b00ff2477ac */ /* 0x000e620008000a00 */
[----:B0-----:R-:W-:-:S05]  /*0090*/  IMAD.WIDE R22, R24, 0x4, R22 ;  /* 0x0000000418167825 */ /* 0x001fca00078e0216 */
[----:B-1----:R-:W2:Y:S01]  /*00a0*/  LDG.E R0, desc[UR36][R22.64] ;  /* 0x0000002416007981 */ /* 0x002ea2000c1e1900 */
[----:B------:R-:W0:Y:S01]  /*00b0*/  MUFU.RCP64H R3, 0.0079999938607215881348 ;  /* 0x3f80624d00037908 */ /* 0x000e220000001800 */
[----:B------:R-:W-:Y:S01]  /*00c0*/  IMAD.MOV.U32 R8, RZ, RZ, -0x2d0e5604 ;  /* 0xd2f1a9fcff087424 */ /* 0x000fe200078e00ff */
[----:B------:R-:W-:Y:S01]  /*00d0*/  UMOV UR4, 0xd2f1a9fc ;  /* 0xd2f1a9fc00047882 */ /* 0x000fe20000000000 */
[----:B------:R-:W-:Y:S01]  /*00e0*/  IMAD.MOV.U32 R9, RZ, RZ, 0x3f80624d ;  /* 0x3f80624dff097424 */ /* 0x000fe200078e00ff */
[----:B------:R-:W-:Y:S01]  /*00f0*/  BSSY.RECONVERGENT B0, `(.L_x_0) ;  /* 0x0000014000007945 */ /* 0x000fe20003800200 */
[----:B------:R-:W-:-:S06]  /*0100*/  IMAD.MOV.U32 R2, RZ, RZ, 0x1 ;  /* 0x00000001ff027424 */ /* 0x000fcc00078e00ff */
[----:B0-----:R-:W-:-:S08]  /*0110*/  DFMA R4, R2, -R8, 1 ;  /* 0x3ff000000204742b */ /* 0x001fd00000000808 */
[----:B------:R-:W-:-:S08]  /*0120*/  DFMA R4, R4, R4, R4 ;  /* 0x000000040404722b */ /* 0x000fd00000000004 */
[----:B------:R-:W-:-:S08]  /*0130*/  DFMA R2, R2, R4, R2 ;  /* 0x000000040202722b */ /* 0x000fd00000000002 */
[----:B------:R-:W-:-:S08]  /*0140*/  DFMA R6, R2, -R8, 1 ;  /* 0x3ff000000206742b */ /* 0x000fd00000000808 */
[----:B------:R-:W-:Y:S01]  /*0150*/  DFMA R2, R2, R6, R2 ;  /* 0x000000060202722b */ /* 0x000fe20000000002 */
[----:B--2---:R-:W0:Y:S07]  /*0160*/  F2F.F64.F32 R4, R0 ;  /* 0x0000000000047310 */ /* 0x004e2e0000201800 */
[----:B0-----:R-:W-:Y:S01]  /*0170*/  DMUL R6, R4, R2 ;  /* 0x0000000204067228 */ /* 0x001fe20000000000 */
[----:B------:R-:W-:-:S07]  /*0180*/  FSETP.GEU.AND P1, PT, |R5|, 6.5827683646048100446e-37, PT ;  /* 0x036000000500780b */ /* 0x000fce0003f2e200 */
[----:B------:R-:W-:-:S08]  /*0190*/  DFMA R8, R6, -R8, R4 ;  /* 0x800000080608722b */ /* 0x000fd00000000004 */
[----:B------:R-:W-:Y:S01]  /*01a0*/  DFMA R2, R2, R8, R6 ;  /* 0x000000080202722b */ /* 0x000fe20000000006 */
[----:B------:R-:W-:-:S09]  /*01b0*/  IMAD.MOV.U32 R7, RZ, RZ, 0x3f80624d ;  /* 0x3f80624dff077424 */ /* 0x000fd200078e00ff */
[----:B------:R-:W-:-:S05]  /*01c0*/  FFMA R6, RZ, 1.0029999017715454102, R3 ;  /* 0x3f80624dff067823 */ /* 0x000fca0000000003 */
[----:B------:R-:W-:-:S13]  /*01d0*/  FSETP.GT.AND P0, PT, |R6|, 1.469367938527859385e-39, PT ;  /* 0x001000000600780b */ /* 0x000fda0003f04200 */
[----:B------:R-:W-:Y:S05]  /*01e0*/  @P0 BRA P1, `(.L_x_1) ;  /* 0x0000000000100947 */ /* 0x000fea0000800000 */
[----:B------:R-:W-:-:S07]  /*01f0*/  MOV R0, 0x210 ;  /* 0x0000021000007802 */ /* 0x000fce0000000f00 */
[----:B------:R-:W-:Y:S05]  /*0200*/  CALL.REL.NOINC `($__internal_0_$__cuda_sm20_div_rn_f64_full) ;  /* 0x0000000400fc7944 */ /* 0x000fea0003c00000 */
[----:B------:R-:W-:Y:S02]  /*0210*/  IMAD.MOV.U32 R2, RZ, RZ, R8 ;  /* 0x000000ffff027224 */ /* 0x000fe400078e0008 */
[----:B------:R-:W-:-:S07]  /*0220*/  IMAD.MOV.U32 R3, RZ, RZ, R9 ;  /* 0x000000ffff037224 */ /* 0x000fce00078e0009 */
.L_x_1:
[----:B------:R-:W-:Y:S05]  /*0230*/  BSYNC.RECONVERGENT B0 ;  /* 0x0000000000007941 */ /* 0x000fea0003800200 */
.L_x_0:
[----:B------:R-:W0:Y:S02]  /*0240*/  LDC.64 R18, c[0x0][0x388] ;  /* 0x0000e200ff127b82 */ /* 0x000e240000000a00 */
[----:B0-----:R-:W-:-:S05]  /*0250*/  IMAD.WIDE R18, R24, 0x4, R18 ;  /* 0x0000000418127825 */ /* 0x001fca00078e0212 */
[----:B------:R-:W2:Y:S01]  /*0260*/  LDG.E R0, desc[UR36][R18.64] ;  /* 0x0000002412007981 */ /* 0x000ea2000c1e1900 */
[----:B------:R-:W0:Y:S01]  /*0270*/  MUFU.RCP64H R9, 0.0079999938607215881348 ;  /* 0x3f80624d00097908 */ /* 0x000e220000001800 */
[----:B------:R-:W-:Y:S01]  /*0280*/  IMAD.MOV.U32 R4, RZ, RZ, -0x2d0e5604 ;  /* 0xd2f1a9fcff047424 */ /* 0x000fe200078e00ff */
[----:B------:R-:W-:Y:S01]  /*0290*/  BSSY.RECONVERGENT B0, `(.L_x_2) ;  /* 0x0000018000007945 */ /* 0x000fe20003800200 */
[----:B------:R-:W-:Y:S02]  /*02a0*/  IMAD.MOV.U32 R5, RZ, RZ, 0x3f80624d ;  /* 0x3f80624dff057424 */ /* 0x000fe400078e00ff */
[----:B------:R-:W-:-:S03]  /*02b0*/  IMAD.MOV.U32 R8, RZ, RZ, 0x1 ;  /* 0x00000001ff087424 */ /* 0x000fc600078e00ff */
[----:B------:R-:W1:Y:S03]  /*02c0*/  F2F.F32.F64 R25, R2 ;  /* 0x0000000200197310 */ /* 0x000e660000301000 */
[----:B0-----:R-:W-:-:S05]  /*02d0*/  DFMA R10, R8, -R4, 1 ;  /* 0x3ff00000080a742b */ /* 0x001fca0000000804 */
[----:B-1----:R-:W0:Y:S03]  /*02e0*/  F2I.FLOOR.NTZ R25, R25 ;  /* 0x0000001900197305 */ /* 0x002e260000207100 */
[----:B------:R-:W-:-:S08]  /*02f0*/  DFMA R10, R10, R10, R10 ;  /* 0x0000000a0a0a722b */ /* 0x000fd0000000000a */
[----:B------:R-:W-:-:S08]  /*0300*/  DFMA R10, R8, R10, R8 ;  /* 0x0000000a080a722b */ /* 0x000fd00000000008 */
[----:B------:R-:W-:-:S08]  /*0310*/  DFMA R12, R10, -R4, 1 ;  /* 0x3ff000000a0c742b */ /* 0x000fd00000000804 */
[----:B------:R-:W-:Y:S01]  /*0320*/  DFMA R12, R10, R12, R10 ;  /* 0x0000000c0a0c722b */ /* 0x000fe2000000000a */
[----:B--2---:R-:W1:Y:S07]  /*0330*/  F2F.F64.F32 R8, R0 ;  /* 0x0000000000087310 */ /* 0x004e6e0000201800 */
[----:B-1----:R-:W-:Y:S01]  /*0340*/  DMUL R10, R12, R8 ;  /* 0x000000080c0a7228 */ /* 0x002fe20000000000 */
[----:B------:R-:W-:-:S07]  /*0350*/  FSETP.GEU.AND P1, PT, |R9|, 6.5827683646048100446e-37, PT ;  /* 0x036000000900780b */ /* 0x000fce0003f2e200 */
[----:B------:R-:W-:-:S08]  /*0360*/  DFMA R4, R10, -R4, R8 ;  /* 0x800000040a04722b */ /* 0x000fd00000000008 */
[----:B------:R-:W-:-:S10]  /*0370*/  DFMA R4, R12, R4, R10 ;  /* 0x000000040c04722b */ /* 0x000fd4000000000a */
[----:B------:R-:W-:-:S05]  /*0380*/  FFMA R6, RZ, 1.0029999017715454102, R5 ;  /* 0x3f80624dff067823 */ /* 0x000fca0000000005 */
[----:B------:R-:W-:-:S13]  /*0390*/  FSETP.GT.AND P0, PT, |R6|, 1.469367938527859385e-39, PT ;  /* 0x001000000600780b */ /* 0x000fda0003f04200 */
[----:B0-----:R-:W-:Y:S05]  /*03a0*/  @P0 BRA P1, `(.L_x_3) ;  /* 0x0000000000180947 */ /* 0x001fea0000800000 */
[----:B------:R-:W-:Y:S01]  /*03b0*/  IMAD.MOV.U32 R4, RZ, RZ, R8 ;  /* 0x000000ffff047224 */ /* 0x000fe200078e0008 */
[----:B------:R-:W-:Y:S01]  /*03c0*/  MOV R0, 0x3f0 ;  /* 0x000003f000007802 */ /* 0x000fe20000000f00 */
[----:B------:R-:W-:-:S07]  /*03d0*/  IMAD.MOV.U32 R5, RZ, RZ, R9 ;  /* 0x000000ffff057224 */ /* 0x000fce00078e0009 */
[----:B------:R-:W-:Y:S05]  /*03e0*/  CALL.REL.NOINC `($__internal_0_$__cuda_sm20_div_rn_f64_full) ;  /* 0x0000000400847944 */ /* 0x000fea0003c00000 */
[----:B------:R-:W-:Y:S01]  /*03f0*/  MOV R4, R8 ;  /* 0x0000000800047202 */ /* 0x000fe20000000f00 */
[----:B------:R-:W-:-:S07]  /*0400*/  IMAD.MOV.U32 R5, RZ, RZ, R9 ;  /* 0x000000ffff057224 */ /* 0x000fce00078e0009 */
.L_x_3:
[----:B------:R-:W-:Y:S05]  /*0410*/  BSYNC.RECONVERGENT B0 ;  /* 0x0000000000007941 */ /* 0x000fea0003800200 */
.L_x_2:
        /* <DEDUP_REMOVED lines=8> */
[----:B------:R-:W-:Y:S03]  /*04a0*/  F2F.F32.F64 R4, R4 ;  /* 0x0000000400047310 */ /* 0x000fe60000301000 */
        /* <DEDUP_REMOVED lines=9> */
[----:B------:R-:W-:Y:S02]  /*0540*/  DFMA R8, R12, R2, R8 ;  /* 0x000000020c08722b */ /* 0x000fe40000000008 */
[----:B------:R0:W1:Y:S08]  /*0550*/  F2I.FLOOR.NTZ R2, R4 ;  /* 0x0000000400027305 */ /* 0x0000700000207100 */
[----:B------:R-:W-:-:S05]  /*0560*/  FFMA R3, RZ, 1.0029999017715454102, R9 ;  /* 0x3f80624dff037823 */ /* 0x000fca0000000009 */
[----:B------:R-:W-:-:S13]  /*0570*/  FSETP.GT.AND P0, PT, |R3|, 1.469367938527859385e-39, PT ;  /* 0x001000000300780b */ /* 0x000fda0003f04200 */
[----:B01----:R-:W-:Y:S05]  /*0580*/  @P0 BRA P1, `(.L_x_5) ;  /* 0x0000000000100947 */ /* 0x003fea0000800000 */
[----:B------:R-:W-:Y:S01]  /*0590*/  IMAD.MOV.U32 R4, RZ, RZ, R10 ;  /* 0x000000ffff047224 */ /* 0x000fe200078e000a */
[----:B------:R-:W-:Y:S01]  /*05a0*/  MOV R0, 0x5d0 ;  /* 0x000005d000007802 */ /* 0x000fe20000000f00 */
[----:B------:R-:W-:-:S07]  /*05b0*/  IMAD.MOV.U32 R5, RZ, RZ, R11 ;  /* 0x000000ffff057224 */ /* 0x000fce00078e000b */
[----:B------:R-:W-:Y:S05]  /*05c0*/  CALL.REL.NOINC `($__internal_0_$__cuda_sm20_div_rn_f64_full) ;  /* 0x00000004000c7944 */ /* 0x000fea0003c00000 */
.L_x_5:
[----:B------:R-:W-:Y:S05]  /*05d0*/  BSYNC.RECONVERGENT B0 ;  /* 0x0000000000007941 */ /* 0x000fea0003800200 */
.L_x_4:
[----:B------:R-:W0:Y:S01]  /*05e0*/  F2F.F32.F64 R26, R8 ;  /* 0x00000008001a7310 */ /* 0x000e220000301000 */
[----:B------:R-:W1:Y:S01]  /*05f0*/  LDC.64 R4, c[0x0][0x3a0] ;  /* 0x0000e800ff047b82 */ /* 0x000e620000000a00 */
[----:B------:R-:W-:Y:S02]  /*0600*/  IMAD R3, R25, 0x7d, R2 ;  /* 0x0000007d19037824 */ /* 0x000fe400078e0202 */
[----:B------:R-:W-:-:S05]  /*0610*/  IMAD.MOV.U32 R11, RZ, RZ, 0x1 ;  /* 0x00000001ff0b7424 */ /* 0x000fca00078e00ff */
[----:B------:R-:W2:Y:S01]  /*0620*/  LDC.64 R6, c[0x0][0x3a8] ;  /* 0x0000ea00ff067b82 */ /* 0x000ea20000000a00 */
[----:B0-----:R-:W0:Y:S02]  /*0630*/  F2I.FLOOR.NTZ R26, R26 ;  /* 0x0000001a001a7305 */ /* 0x001e240000207100 */
[----:B0-----:R-:W-:-:S04]  /*0640*/  IMAD R3, R3, 0x7d, R26 ;  /* 0x0000007d03037824 */ /* 0x001fc800078e021a */
[----:B-1----:R-:W-:-:S06]  /*0650*/  IMAD.WIDE R4, R3, 0x4, R4 ;  /* 0x0000000403047825 */ /* 0x002fcc00078e0204 */
[----:B------:R-:W3:Y:S01]  /*0660*/  ATOMG.E.ADD.STRONG.GPU PT, R4, desc[UR36][R4.64], R11 ;  /* 0x8000000b040479a8 */ /* 0x000ee200081ef124 */
[----:B------:R-:W-:Y:S01]  /*0670*/  BSSY.RECONVERGENT B6, `(.L_x_6) ;  /* 0x0000010000067945 */ /* 0x000fe20003800200 */
[----:B---3--:R-:W-:Y:S01]  /*0680*/  IMAD R3, R25, 0xee6b28, R4 ;  /* 0x00ee6b2819037824 */ /* 0x008fe200078e0204 */
[----:B------:R-:W-:-:S03]  /*0690*/  ISETP.GE.AND P0, PT, R4, 0x3e9, PT ;  /* 0x000003e90400780c */ /* 0x000fc60003f06270 */
[----:B------:R-:W-:-:S04]  /*06a0*/  IMAD R3, R2, 0x1e848, R3 ;  /* 0x0001e84802037824 */ /* 0x000fc800078e0203 */
[----:B------:R-:W-:-:S04]  /*06b0*/  IMAD R3, R26, 0x3e8, R3 ;  /* 0x000003e81a037824 */ /* 0x000fc800078e0203 */
[----:B--2---:R-:W-:-:S05]  /*06c0*/  IMAD.WIDE R6, R3, 0x4, R6 ;  /* 0x0000000403067825 */ /* 0x004fca00078e0206 */
[----:B------:R0:W-:Y:S01]  /*06d0*/  STG.E desc[UR36][R6.64], R24 ;  /* 0x0000001806007986 */ /* 0x0001e2000c101924 */
[----:B------:R-:W-:Y:S05]  /*06e0*/  @!P0 BRA `(.L_x_7) ;  /* 0x0000000000208947 */ /* 0x000fea0003800000 */
[----:B------:R-:W-:Y:S01]  /*06f0*/  MOV R8, 0x0 ;  /* 0x0000000000087802 */ /* 0x000fe20000000f00 */
[----:B------:R-:W1:Y:S01]  /*0700*/  LDCU.64 UR4, c[0x4][0x8] ;  /* 0x01000100ff0477ac */ /* 0x000e620008000a00 */
[----:B0-----:R-:W-:-:S04]  /*0710*/  CS2R R6, SRZ ;  /* 0x0000000000067805 */ /* 0x001fc8000001ff00 */
[----:B------:R-:W0:Y:S01]  /*0720*/  LDC.64 R8, c[0x4][R8] ;  /* 0x0100000008087b82 */ /* 0x000e220000000a00 */
[----:B-1----:R-:W-:Y:S02]  /*0730*/  IMAD.U32 R4, RZ, RZ, UR4 ;  /* 0x00000004ff047e24 */ /* 0x002fe4000f8e00ff */
[----:B------:R-:W-:-:S07]  /*0740*/  IMAD.U32 R5, RZ, RZ, UR5 ;  /* 0x00000005ff057e24 */ /* 0x000fce000f8e00ff */
[----:B------:R-:W-:-:S07]  /*0750*/  LEPC R20, `(.L_x_7) ;  /* 0x000000001014794e */ /* 0x000fce0000000000 */
[----:B0-----:R-:W-:Y:S05]  /*0760*/  CALL.ABS.NOINC R8 ;  /* 0x0000000008007343 */ /* 0x001fea0003c00000 */
.L_x_7:
[----:B------:R-:W-:Y:S05]  /*0770*/  BSYNC.RECONVERGENT B6 ;  /* 0x0000000000067941 */ /* 0x000fea0003800200 */
.L_x_6:
[----:B------:R-:W2:Y:S01]  /*0780*/  LDG.E R22, desc[UR36][R22.64] ;  /* 0x0000002416167981 */ /* 0x000ea2000c1e1900 */
[----:B------:R-:W-:Y:S01]  /*0790*/  I2FP.F32.S32 R0, R25 ;  /* 0x0000001900007245 */ /* 0x000fe20000201400 */
[----:B------:R-:W-:Y:S01]  /*07a0*/  UMOV UR4, 0xd2f1a9fc ;  /* 0xd2f1a9fc00047882 */ /* 0x000fe20000000000 */
[----:B------:R-:W-:Y:S01]  /*07b0*/  UMOV UR5, 0x3f80624d ;  /* 0x3f80624d00057882 */ /* 0x000fe20000000000 */
[----:B------:R-:W1:Y:S01]  /*07c0*/  LDC.64 R8, c[0x0][0x3b0] ;  /* 0x0000ec00ff087b82 */ /* 0x000e620000000a00 */
[----:B0-----:R-:W-:Y:S02]  /*07d0*/  IMAD R24, R24, 0x3, RZ ;  /* 0x0000000318187824 */ /* 0x001fe400078e02ff */
[----:B------:R-:W-:-:S04]  /*07e0*/  FADD R0, R0, 0.5 ;  /* 0x3f00000000007421 */ /* 0x000fc80000000000 */
[----:B------:R-:W-:Y:S08]  /*07f0*/  F2F.F64.F32 R6, R0 ;  /* 0x0000000000067310 */ /* 0x000ff00000201800 */
[----:B--2---:R-:W0:Y:S02]  /*0800*/  F2F.F64.F32 R4, R22 ;  /* 0x0000001600047310 */ /* 0x004e240000201800 */
[----:B0-----:R-:W-:Y:S01]  /*0810*/  DFMA R6, R6, -UR4, R4 ;  /* 0x8000000406067c2b */ /* 0x001fe20008000004 */
[----:B-1----:R-:W-:-:S09]  /*0820*/  IMAD.WIDE R4, R24, 0x2, R8 ;  /* 0x0000000218047825 */ /* 0x002fd200078e0208 */
[----:B------:R-:W0:Y:S02]  /*0830*/  F2F.F32.F64 R6, R6 ;  /* 0x0000000600067310 */ /* 0x000e240000301000 */
[----:B0-----:R-:W-:-:S04]  /*0840*/  F2FP.F16.F32.PACK_AB R3, RZ, R6 ;  /* 0x00000006ff03723e */ /* 0x001fc800000000ff */
[----:B------:R-:W-:-:S05]  /*0850*/  PRMT R7, R3, 0x7610, R7 ;  /* 0x0000761003077816 */ /* 0x000fca0000000007 */
[----:B------:R0:W-:Y:S04]  /*0860*/  STG.E.U16 desc[UR36][R4.64], R7 ;  /* 0x0000000704007986 */ /* 0x0001e8000c101524 */
[----:B------:R-:W2:Y:S01]  /*0870*/  LDG.E R18, desc[UR36][R18.64] ;  /* 0x0000002412127981 */ /* 0x000ea2000c1e1900 */
[----:B------:R-:W-:-:S05]  /*0880*/  I2FP.F32.S32 R0, R2 ;  /* 0x0000000200007245 */ /* 0x000fca0000201400 */
[----:B------:R-:W-:-:S04]  /*0890*/  FADD R0, R0, 0.5 ;  /* 0x3f00000000007421 */ /* 0x000fc80000000000 */
[----:B------:R-:W-:Y:S08]  /*08a0*/  F2F.F64.F32 R10, R0 ;  /* 0x00000000000a7310 */ /* 0x000ff00000201800 */
[----:B--2---:R-:W1:Y:S02]  /*08b0*/  F2F.F64.F32 R8, R18 ;  /* 0x0000001200087310 */ /* 0x004e640000201800 */
[----:B-1----:R-:W-:-:S10]  /*08c0*/  DFMA R8, R10, -UR4, R8 ;  /* 0x800000040a087c2b */ /* 0x002fd40008000008 */
[----:B------:R-:W1:Y:S02]  /*08d0*/  F2F.F32.F64 R8, R8 ;  /* 0x0000000800087310 */ /* 0x000e640000301000 */
[----:B-1----:R-:W-:-:S04]  /*08e0*/  F2FP.F16.F32.PACK_AB R3, RZ, R8 ;  /* 0x00000008ff03723e */ /* 0x002fc800000000ff */
[----:B------:R-:W-:-:S05]  /*08f0*/  PRMT R9, R3, 0x7610, R9 ;  /* 0x0000761003097816 */ /* 0x000fca0000000009 */
[----:B------:R1:W-:Y:S04]  /*0900*/  STG.E.U16 desc[UR36][R4.64+0x2], R9 ;  /* 0x0000020904007986 */ /* 0x0003e8000c101524 */
[----:B------:R-:W0:Y:S01]  /*0910*/  LDG.E R16, desc[UR36][R16.64] ;  /* 0x0000002410107981 */ /* 0x000e22000c1e1900 */
[----:B------:R-:W-:-:S05]  /*0920*/  I2FP.F32.S32 R3, R26 ;  /* 0x0000001a00037245 */ /* 0x000fca0000201400 */
[----:B------:R-:W-:-:S04]  /*0930*/  FADD R3, R3, 0.5 ;  /* 0x3f00000003037421 */ /* 0x000fc80000000000 */
[----:B------:R-:W-:Y:S08]  /*0940*/  F2F.F64.F32 R10, R3 ;  /* 0x00000003000a7310 */ /* 0x000ff00000201800 */
[----:B0-----:R-:W0:Y:S02]  /*0950*/  F2F.F64.F32 R6, R16 ;  /* 0x0000001000067310 */ /* 0x001e240000201800 */
[----:B0-----:R-:W-:Y:S01]  /*0960*/  DFMA R6, R10, -UR4, R6 ;  /* 0x800000040a067c2b */ /* 0x001fe20008000006 */
[----:B------:R-:W1:Y:S09]  /*0970*/  LDC.64 R10, c[0x0][0x398] ;  /* 0x0000e600ff0a7b82 */ /* 0x000e720000000a00 */
[----:B------:R-:W0:Y:S02]  /*0980*/  F2F.F32.F64 R6, R6 ;  /* 0x0000000600067310 */ /* 0x000e240000301000 */
[----:B0-----:R-:W-:Y:S01]  /*0990*/  F2FP.F16.F32.PACK_AB R0, RZ, R6 ;  /* 0x00000006ff00723e */ /* 0x001fe200000000ff */
[----:B-1----:R-:W-:-:S04]  /*09a0*/  IMAD.WIDE R8, R24, 0x4, R10 ;  /* 0x0000000418087825 */ /* 0x002fc800078e020a */
[----:B------:R-:W-:Y:S04]  /*09b0*/  STG.E.U16 desc[UR36][R4.64+0x4], R0 ;  /* 0x0000040004007986 */ /* 0x000fe8000c101524 */
[----:B------:R-:W-:Y:S04]  /*09c0*/  STG.E desc[UR36][R8.64], R25 ;  /* 0x0000001908007986 */ /* 0x000fe8000c101924 */
[----:B------:R-:W-:Y:S04]  /*09d0*/  STG.E desc[UR36][R8.64+0x4], R2 ;  /* 0x0000040208007986 */ /* 0x000fe8000c101924 */
[----:B------:R-:W-:Y:S01]  /*09e0*/  STG.E desc[UR36][R8.64+0x8], R26 ;  /* 0x0000081a08007986 */ /* 0x000fe2000c101924 */
[----:B------:R-:W-:Y:S05]  /*09f0*/  EXIT ;  /* 0x000000000000794d */ /* 0x000fea0003800000 */
        .weak           $__internal_0_$__cuda_sm20_div_rn_f64_full
        .type           $__internal_0_$__cuda_sm20_div_rn_f64_full,@function
        .size           $__internal_0_$__cuda_sm20_div_rn_f64_full,(.L_x_29 - $__internal_0_$__cuda_sm20_div_rn_f64_full)
$__internal_0_$__cuda_sm20_div_rn_f64_full:
[----:B------:R-:W-:Y:S01]  /*0a00*/  FSETP.GEU.AND P2, PT, |R5|, 1.469367938527859385e-39, PT ;  /* 0x001000000500780b */ /* 0x000fe20003f4e200 */
[----:B------:R-:W-:Y:S01]  /*0a10*/  IMAD.U32 R8, RZ, RZ, UR4 ;  /* 0x00000004ff087e24 */ /* 0x000fe2000f8e00ff */
[C---:B------:R-:W-:Y:S01]  /*0a20*/  FSETP.GEU.AND P0, PT, |R7|.reuse, 1.469367938527859385e-39, PT ;  /* 0x001000000700780b */ /* 0x040fe20003f0e200 */
[----:B------:R-:W-:Y:S01]  /*0a30*/  IMAD.MOV.U32 R26, RZ, RZ, 0x1ca00000 ;  /* 0x1ca00000ff1a7424 */ /* 0x000fe200078e00ff */
[----:B------:R-:W-:Y:S01]  /*0a40*/  MOV R6, UR4 ;  /* 0x0000000400067c02 */ /* 0x000fe20008000f00 */
[----:B------:R-:W-:Y:S01]  /*0a50*/  IMAD.MOV.U32 R12, RZ, RZ, 0x1 ;  /* 0x00000001ff0c7424 */ /* 0x000fe200078e00ff */
[C---:B------:R-:W-:Y:S01]  /*0a60*/  LOP3.LUT R3, R7.reuse, 0x800fffff, RZ, 0xc0, !PT ;  /* 0x800fffff07037812 */ /* 0x040fe200078ec0ff */
[----:B------:R-:W-:Y:S01]  /*0a70*/  BSSY.RECONVERGENT B1, `(.L_x_8) ;  /* 0x0000051000017945 */ /* 0x000fe20003800200 */
[----:B------:R-:W-:Y:S02]  /*0a80*/  LOP3.LUT R28, R7, 0x7ff00000, RZ, 0xc0, !PT ;  /* 0x7ff00000071c7812 */ /* 0x000fe400078ec0ff */
[----:B------:R-:W-:-:S02]  /*0a90*/  LOP3.LUT R9, R3, 0x3ff00000, RZ, 0xfc, !PT ;  /* 0x3ff0000003097812 */ /* 0x000fc400078efcff */
[----:B------:R-:W-:Y:S01]  /*0aa0*/  LOP3.LUT R3, R5, 0x7ff00000, RZ, 0xc0, !PT ;  /* 0x7ff0000005037812 */ /* 0x000fe200078ec0ff */
[----:B------:R-:W-:Y:S01]  /*0ab0*/  @!P2 IMAD.MOV.U32 R14, RZ, RZ, RZ ;  /* 0x000000ffff0ea224 */ /* 0x000fe200078e00ff */
[----:B------:R-:W-:Y:S01]  /*0ac0*/  @!P2 LOP3.LUT R10, R7, 0x7ff00000, RZ, 0xc0, !PT ;  /* 0x7ff00000070aa812 */ /* 0x000fe200078ec0ff */
[----:B------:R-:W-:Y:S01]  /*0ad0*/  @!P0 DMUL R8, R6, 8.98846567431157953865e+307 ;  /* 0x7fe0000006088828 */ /* 0x000fe20000000000 */
[C---:B------:R-:W-:Y:S02]  /*0ae0*/  ISETP.GE.U32.AND P1, PT, R3.reuse, R28, PT ;  /* 0x0000001c0300720c */ /* 0x040fe40003f26070 */
[----:B------:R-:W-:Y:S01]  /*0af0*/  @!P2 ISETP.GE.U32.AND P3, PT, R3, R10, PT ;  /* 0x0000000a0300a20c */ /* 0x000fe20003f66070 */
[----:B------:R-:W-:Y:S01]  /*0b00*/  IMAD.MOV.U32 R10, RZ, RZ, R4 ;  /* 0x000000ffff0a7224 */ /* 0x000fe200078e0004 */
[C---:B------:R-:W-:Y:S01]  /*0b10*/  SEL R11, R26.reuse, 0x63400000, !P1 ;  /* 0x634000001a0b7807 */ /* 0x040fe20004800000 */
[----:B------:R-:W0:Y:S01]  /*0b20*/  MUFU.RCP64H R13, R9 ;  /* 0x00000009000d7308 */ /* 0x000e220000001800 */
[----:B------:R-:W-:-:S02]  /*0b30*/  @!P2 SEL R15, R26, 0x63400000, !P3 ;  /* 0x634000001a0fa807 */ /* 0x000fc40005800000 */
[--C-:B------:R-:W-:Y:S02]  /*0b40*/  LOP3.LUT R11, R11, 0x800fffff, R5.reuse, 0xf8, !PT ;  /* 0x800fffff0b0b7812 */ /* 0x100fe400078ef805 */
[----:B------:R-:W-:Y:S02]  /*0b50*/  @!P2 LOP3.LUT R15, R15, 0x80000000, R5, 0xf8, !PT ;  /* 0x800000000f0fa812 */ /* 0x000fe400078ef805 */
[----:B------:R-:W-:Y:S02]  /*0b60*/  @!P0 LOP3.LUT R28, R9, 0x7ff00000, RZ, 0xc0, !PT ;  /* 0x7ff00000091c8812 */ /* 0x000fe400078ec0ff */
[----:B------:R-:W-:-:S06]  /*0b70*/  @!P2 LOP3.LUT R15, R15, 0x100000, RZ, 0xfc, !PT ;  /* 0x001000000f0fa812 */ /* 0x000fcc00078efcff */
[----:B------:R-:W-:Y:S02]  /*0b80*/  @!P2 DFMA R10, R10, 2, -R14 ;  /* 0x400000000a0aa82b */ /* 0x000fe4000000080e */
[----:B0-----:R-:W-:-:S08]  /*0b90*/  DFMA R14, R12, -R8, 1 ;  /* 0x3ff000000c0e742b */ /* 0x001fd00000000808 */
[----:B------:R-:W-:-:S08]  /*0ba0*/  DFMA R14, R14, R14, R14 ;  /* 0x0000000e0e0e722b */ /* 0x000fd0000000000e */
[----:B------:R-:W-:-:S08]  /*0bb0*/  DFMA R14, R12, R14, R12 ;  /* 0x0000000e0c0e722b */ /* 0x000fd0000000000c */
[----:B------:R-:W-:-:S08]  /*0bc0*/  DFMA R12, R14, -R8, 1 ;  /* 0x3ff000000e0c742b */ /* 0x000fd00000000808 */
[----:B------:R-:W-:-:S08]  /*0bd0*/  DFMA R12, R14, R12, R14 ;  /* 0x0000000c0e0c722b */ /* 0x000fd0000000000e */
[----:B------:R-:W-:-:S08]  /*0be0*/  DMUL R14, R12, R10 ;  /* 0x0000000a0c0e7228 */ /* 0x000fd00000000000 */
[----:B------:R-:W-:-:S08]  /*0bf0*/  DFMA R20, R14, -R8, R10 ;  /* 0x800000080e14722b */ /* 0x000fd0000000000a */
[----:B------:R-:W-:Y:S01]  /*0c00*/  DFMA R20, R12, R20, R14 ;  /* 0x000000140c14722b */ /* 0x000fe2000000000e */
[----:B------:R-:W-:Y:S01]  /*0c10*/  IMAD.MOV.U32 R14, RZ, RZ, R3 ;  /* 0x000000ffff0e7224 */ /* 0x000fe200078e0003 */
[----:B------:R-:W-:-:S05]  /*0c20*/  @!P2 LOP3.LUT R14, R11, 0x7ff00000, RZ, 0xc0, !PT ;  /* 0x7ff000000b0ea812 */ /* 0x000fca00078ec0ff */
[----:B------:R-:W-:-:S05]  /*0c30*/  VIADD R12, R14, 0xffffffff ;  /* 0xffffffff0e0c7836 */ /* 0x000fca0000000000 */
[----:B------:R-:W-:Y:S01]  /*0c40*/  ISETP.GT.U32.AND P0, PT, R12, 0x7feffffe, PT ;  /* 0x7feffffe0c00780c */ /* 0x000fe20003f04070 */
[----:B------:R-:W-:-:S05]  /*0c50*/  VIADD R12, R28, 0xffffffff ;  /* 0xffffffff1c0c7836 */ /* 0x000fca0000000000 */
[----:B------:R-:W-:-:S13]  /*0c60*/  ISETP.GT.U32.OR P0, PT, R12, 0x7feffffe, P0 ;  /* 0x7feffffe0c00780c */ /* 0x000fda0000704470 */
[----:B------:R-:W-:Y:S05]  /*0c70*/  @P0 BRA `(.L_x_9) ;  /* 0x00000000006c0947 */ /* 0x000fea0003800000 */
[----:B------:R-:W-:-:S04]  /*0c80*/  LOP3.LUT R12, R7, 0x7ff00000, RZ, 0xc0, !PT ;  /* 0x7ff00000070c7812 */ /* 0x000fc800078ec0ff */
[CC--:B------:R-:W-:Y:S02]  /*0c90*/  VIADDMNMX R4, R3.reuse, -R12.reuse, 0xb9600000, !PT ;  /* 0xb960000003047446 */ /* 0x0c0fe4000780090c */
[----:B------:R-:W-:Y:S02]  /*0ca0*/  ISETP.GE.U32.AND P0, PT, R3, R12, PT ;  /* 0x0000000c0300720c */ /* 0x000fe40003f06070 */
[----:B------:R-:W-:Y:S01]  /*0cb0*/  VIMNMX R3, PT, PT, R4, 0x46a00000, PT ;  /* 0x46a0000004037848 */ /* 0x000fe20003fe0100 */
[----:B------:R-:W-:Y:S01]  /*0cc0*/  IMAD.MOV.U32 R4, RZ, RZ, RZ ;  /* 0x000000ffff047224 */ /* 0x000fe200078e00ff */
[----:B------:R-:W-:-:S04]  /*0cd0*/  SEL R26, R26, 0x63400000, !P0 ;  /* 0x634000001a1a7807 */ /* 0x000fc80004000000 */
[----:B------:R-:W-:-:S05]  /*0ce0*/  IADD3 R3, PT, PT, -R26, R3, RZ ;  /* 0x000000031a037210 */ /* 0x000fca0007ffe1ff */
[----:B------:R-:W-:-:S06]  /*0cf0*/  VIADD R5, R3, 0x7fe00000 ;  /* 0x7fe0000003057836 */ /* 0x000fcc0000000000 */
[----:B------:R-:W-:-:S10]  /*0d00*/  DMUL R12, R20, R4 ;  /* 0x00000004140c7228 */ /* 0x000fd40000000000 */
[----:B------:R-:W-:-:S13]  /*0d10*/  FSETP.GTU.AND P0, PT, |R13|, 1.469367938527859385e-39, PT ;  /* 0x001000000d00780b */ /* 0x000fda0003f0c200 */
[----:B------:R-:W-:Y:S05]  /*0d20*/  @P0 BRA `(.L_x_10) ;  /* 0x0000000000940947 */ /* 0x000fea0003800000 */
[----:B------:R-:W-:-:S06]  /*0d30*/  DFMA R8, R20, -R8, R10 ;  /* 0x800000081408722b */ /* 0x000fcc000000000a */
[----:B------:R-:W-:-:S04]  /*0d40*/  IMAD.MOV.U32 R8, RZ, RZ, RZ ;  /* 0x000000ffff087224 */ /* 0x000fc800078e00ff */
[C---:B------:R-:W-:Y:S02]  /*0d50*/  FSETP.NEU.AND P0, PT, R9.reuse, RZ, PT ;  /* 0x000000ff0900720b */ /* 0x040fe40003f0d000 */
[----:B------:R-:W-:-:S04]  /*0d60*/  LOP3.LUT R11, R9, 0x80000000, R7, 0x48, !PT ;  /* 0x80000000090b7812 */ /* 0x000fc800078e4807 */
[----:B------:R-:W-:-:S07]  /*0d70*/  LOP3.LUT R9, R11, R5, RZ, 0xfc, !PT ;  /* 0x000000050b097212 */ /* 0x000fce00078efcff */
[----:B------:R-:W-:Y:S05]  /*0d80*/  @!P0 BRA `(.L_x_10) ;  /* 0x00000000007c8947 */ /* 0x000fea0003800000 */
[----:B------:R-:W-:Y:S01]  /*0d90*/  IMAD.MOV R5, RZ, RZ, -R3 ;  /* 0x000000ffff057224 */ /* 0x000fe200078e0a03 */
[----:B------:R-:W-:Y:S01]  /*0da0*/  DMUL.RP R8, R20, R8 ;  /* 0x0000000814087228 */ /* 0x000fe20000008000 */
[----:B------:R-:W-:Y:S01]  /*0db0*/  IMAD.MOV.U32 R4, RZ, RZ, RZ ;  /* 0x000000ffff047224 */ /* 0x000fe200078e00ff */
[----:B------:R-:W-:-:S05]  /*0dc0*/  IADD3 R3, PT, PT, -R3, -0x43300000, RZ ;  /* 0xbcd0000003037810 */ /* 0x000fca0007ffe1ff */
[----:B------:R-:W-:-:S03]  /*0dd0*/  DFMA R4, R12, -R4, R20 ;  /* 0x800000040c04722b */ /* 0x000fc60000000014 */
[----:B------:R-:W-:-:S07]  /*0de0*/  LOP3.LUT R11, R9, R11, RZ, 0x3c, !PT ;  /* 0x0000000b090b7212 */ /* 0x000fce00078e3cff */
[----:B------:R-:W-:-:S04]  /*0df0*/  FSETP.NEU.AND P0, PT, |R5|, R3, PT ;  /* 0x000000030500720b */ /* 0x000fc80003f0d200 */
[----:B------:R-:W-:Y:S02]  /*0e00*/  FSEL R12, R8, R12, !P0 ;  /* 0x0000000c080c7208 */ /* 0x000fe40004000000 */
[----:B------:R-:W-:Y:S01]  /*0e10*/  FSEL R13, R11, R13, !P0 ;  /* 0x0000000d0b0d7208 */ /* 0x000fe20004000000 */
[----:B------:R-:W-:Y:S06]  /*0e20*/  BRA `(.L_x_10) ;  /* 0x0000000000547947 */ /* 0x000fec0003800000 */
.L_x_9:
[----:B------:R-:W-:-:S14]  /*0e30*/  DSETP.NAN.AND P0, PT, R4, R4, PT ;  /* 0x000000040400722a */ /* 0x000fdc0003f08000 */
[----:B------:R-:W-:Y:S05]  /*0e40*/  @P0 BRA `(.L_x_11) ;  /* 0x0000000000440947 */ /* 0x000fea0003800000 */
[----:B------:R-:W-:-:S14]  /*0e50*/  DSETP.NAN.AND P0, PT, R6, R6, PT ;  /* 0x000000060600722a */ /* 0x000fdc0003f08000 */
[----:B------:R-:W-:Y:S05]  /*0e60*/  @P0 BRA `(.L_x_12) ;  /* 0x0000000000300947 */ /* 0x000fea0003800000 */
[----:B------:R-:W-:Y:S01]  /*0e70*/  ISETP.NE.AND P0, PT, R14, R28, PT ;  /* 0x0000001c0e00720c */ /* 0x000fe20003f05270 */
[----:B------:R-:W-:Y:S02]  /*0e80*/  IMAD.MOV.U32 R12, RZ, RZ, 0x0 ;  /* 0x00000000ff0c7424 */ /* 0x000fe400078e00ff */
[----:B------:R-:W-:-:S10]  /*0e90*/  IMAD.MOV.U32 R13, RZ, RZ, -0x80000 ;  /* 0xfff80000ff0d7424 */ /* 0x000fd400078e00ff */
[----:B------:R-:W-:Y:S05]  /*0ea0*/  @!P0 BRA `(.L_x_10) ;  /* 0x0000000000348947 */ /* 0x000fea0003800000 */
[----:B------:R-:W-:Y:S02]  /*0eb0*/  ISETP.NE.AND P0, PT, R14, 0x7ff00000, PT ;  /* 0x7ff000000e00780c */ /* 0x000fe40003f05270 */
[----:B------:R-:W-:Y:S02]  /*0ec0*/  LOP3.LUT R13, R5, 0x80000000, R7, 0x48, !PT ;  /* 0x80000000050d7812 */ /* 0x000fe400078e4807 */
[----:B------:R-:W-:-:S13]  /*0ed0*/  ISETP.EQ.OR P0, PT, R28, RZ, !P0 ;  /* 0x000000ff1c00720c */ /* 0x000fda0004702670 */
[----:B------:R-:W-:Y:S01]  /*0ee0*/  @P0 LOP3.LUT R3, R13, 0x7ff00000, RZ, 0xfc, !PT ;  /* 0x7ff000000d030812 */ /* 0x000fe200078efcff */
[----:B------:R-:W-:Y:S01]  /*0ef0*/  @!P0 IMAD.MOV.U32 R12, RZ, RZ, RZ ;  /* 0x000000ffff0c8224 */ /* 0x000fe200078e00ff */
[----:B------:R-:W-:-:S03]  /*0f00*/  @P0 MOV R12, RZ ;  /* 0x000000ff000c0202 */ /* 0x000fc60000000f00 */
[----:B------:R-:W-:Y:S01]  /*0f10*/  @P0 IMAD.MOV.U32 R13, RZ, RZ, R3 ;  /* 0x000000ffff0d0224 */ /* 0x000fe200078e0003 */
[----:B------:R-:W-:Y:S06]  /*0f20*/  BRA `(.L_x_10) ;  /* 0x0000000000147947 */ /* 0x000fec0003800000 */
.L_x_12:
[----:B------:R-:W-:Y:S01]  /*0f30*/  LOP3.LUT R13, R7, 0x80000, RZ, 0xfc, !PT ;  /* 0x00080000070d7812 */ /* 0x000fe200078efcff */
[----:B------:R-:W-:Y:S01]  /*0f40*/  IMAD.MOV.U32 R12, RZ, RZ, R6 ;  /* 0x000000ffff0c7224 */ /* 0x000fe200078e0006 */
[----:B------:R-:W-:Y:S06]  /*0f50*/  BRA `(.L_x_10) ;  /* 0x0000000000087947 */ /* 0x000fec0003800000 */
.L_x_11:
[----:B------:R-:W-:Y:S01]  /*0f60*/  LOP3.LUT R13, R5, 0x80000, RZ, 0xfc, !PT ;  /* 0x00080000050d7812 */ /* 0x000fe200078efcff */
[----:B------:R-:W-:-:S07]  /*0f70*/  IMAD.MOV.U32 R12, RZ, RZ, R4 ;  /* 0x000000ffff0c7224 */ /* 0x000fce00078e0004 */
.L_x_10:
[----:B------:R-:W-:Y:S05]  /*0f80*/  BSYNC.RECONVERGENT B1 ;  /* 0x0000000000017941 */ /* 0x000fea0003800200 */
.L_x_8:
[----:B------:R-:W-:Y:S02]  /*0f90*/  IMAD.MOV.U32 R4, RZ, RZ, R0 ;  /* 0x000000ffff047224 */ /* 0x000fe400078e0000 */
[----:B------:R-:W-:Y:S02]  /*0fa0*/  IMAD.MOV.U32 R5, RZ, RZ, 0x0 ;  /* 0x00000000ff057424 */ /* 0x000fe400078e00ff */
[----:B------:R-:W-:Y:S02]  /*0fb0*/  IMAD.MOV.U32 R8, RZ, RZ, R12 ;  /* 0x000000ffff087224 */ /* 0x000fe400078e000c */
[----:B------:R-:W-:Y:S01]  /*0fc0*/  IMAD.MOV.U32 R9, RZ, RZ, R13 ;  /* 0x000000ffff097224 */ /* 0x000fe200078e000d */
[----:B------:R-:W-:Y:S06]  /*0fd0*/  RET.REL.NODEC R4 `(_Z25assign_particles_to_cellsPfS_S_PiS0_S0_P6__half) ;  /* 0xfffffff004087950 */ /* 0x000fec0003c3ffff */
.L_x_13:
[----:B------:R-:W-:-:S00]  /*0fe0*/  BRA `(.L_x_13) ;  /* 0xfffffffc00fc7947 */ /* 0x000fc0000383ffff */
[----:B------:R-:W-:-:S00]  /*0ff0*/  NOP ;  /* 0x0000000000007918 */ /* 0x000fc00000000000 */
        /* <DEDUP_REMOVED lines=8> */
.L_x_29:


//--------------------- .text._Z16search_neighborsPiS_S_P6__halfS_S_ --------------------------
	.section	.text._Z16search_neighborsPiS_S_P6__halfS_S_,"ax",@progbits
	.align	128
        .global         _Z16search_neighborsPiS_S_P6__halfS_S_
        .type           _Z16search_neighborsPiS_S_P6__halfS_S_,@function
        .size           _Z16search_neighborsPiS_S_P6__halfS_S_,(.L_x_30 - _Z16search_neighborsPiS_S_P6__halfS_S_)
        .other          _Z16search_neighborsPiS_S_P6__halfS_S_,@"STO_CUDA_ENTRY STV_DEFAULT"
_Z16search_neighborsPiS_S_P6__halfS_S_:
.text._Z16search_neighborsPiS_S_P6__halfS_S_:
[----:B------:R-:W-:Y:S01]  /*0000*/  LDC R1, c[0x0][0x37c] ;  /* 0x0000df00ff017b82 */ /* 0x000fe20000000800 */
[----:B------:R-:W0:Y:S07]  /*0010*/  S2R R3, SR_TID.X ;  /* 0x0000000000037919 */ /* 0x000e2e0000002100 */
[----:B------:R-:W0:Y:S08]  /*0020*/  S2UR UR4, SR_CTAID.X ;  /* 0x00000000000479c3 */ /* 0x000e300000002500 */
[----:B------:R-:W0:Y:S02]  /*0030*/  LDC R0, c[0x0][0x360] ;  /* 0x0000d800ff007b82 */ /* 0x000e240000000800 */
[----:B0-----:R-:W-:-:S05]  /*0040*/  IMAD R0, R0, UR4, R3 ;  /* 0x0000000400007c24 */ /* 0x001fca000f8e0203 */
[----:B------:R-:W-:-:S13]  /*0050*/  ISETP.GT.AND P0, PT, R0, 0x98967f, PT ;  /* 0x0098967f0000780c */ /* 0x000fda0003f04270 */
[----:B------:R-:W-:Y:S05]  /*0060*/  @P0 EXIT ;  /* 0x000000000000094d */ /* 0x000fea0003800000 */
[----:B------:R-:W0:Y:S01]  /*0070*/  LDC.64 R6, c[0x0][0x380] ;  /* 0x0000e000ff067b82 */ /* 0x000e220000000a00 */
[----:B------:R-:W1:Y:S01]  /*0080*/  LDCU.64 UR4, c[0x0][0x358] ;  /* 0x00006b00ff0477ac */ /* 0x000e620008000a00 */
[----:B------:R-:W-:-:S06]  /*0090*/  IMAD R9, R0, 0x3, RZ ;  /* 0x0000000300097824 */ /* 0x000fcc00078e02ff */
[----:B------:R-:W2:Y:S08]  /*00a0*/  LDC.64 R12, c[0x0][0x398] ;  /* 0x0000e600ff0c7b82 */ /* 0x000eb00000000a00 */
[----:B------:R-:W3:Y:S01]  /*00b0*/  LDC.64 R14, c[0x0][0x3a8] ;  /* 0x0000ea00ff0e7b82 */ /* 0x000ee20000000a00 */
[----:B0-----:R-:W-:-:S05]  /*00c0*/  IMAD.WIDE R6, R9, 0x4, R6 ;  /* 0x0000000409067825 */ /* 0x001fca00078e0206 */
[----:B-1----:R-:W4:Y:S04]  /*00d0*/  LDG.E R2, desc[UR4][R6.64+0x4] ;  /* 0x0000040406027981 */ /* 0x002f28000c1e1900 */
[----:B------:R-:W5:Y:S04]  /*00e0*/  LDG.E R3, desc[UR4][R6.64+0x8] ;  /* 0x0000080406037981 */ /* 0x000f68000c1e1900 */
[----:B------:R-:W5:Y:S01]  /*00f0*/  LDG.E R4, desc[UR4][R6.64] ;  /* 0x0000000406047981 */ /* 0x000f62000c1e1900 */
[----:B--2---:R-:W-:-:S04]  /*0100*/  IMAD.WIDE R12, R9, 0x2, R12 ;  /* 0x00000002090c7825 */ /* 0x004fc800078e020c */
[----:B---3--:R-:W-:Y:S01]  /*0110*/  IMAD.WIDE R14, R0, 0x4, R14 ;  /* 0x00000004000e7825 */ /* 0x008fe200078e020e */
[----:B----4-:R-:W-:-:S03]  /*0120*/  ISETP.GT.AND P1, PT, R2, RZ, PT ;  /* 0x000000ff0200720c */ /* 0x010fc60003f24270 */
[C---:B------:R-:W-:Y:S01]  /*0130*/  VIADD R10, R2.reuse, 0xffffffff ;  /* 0xffffffff020a7836 */ /* 0x040fe20000000000 */
[----:B------:R-:W-:Y:S02]  /*0140*/  ISETP.GE.AND P4, PT, R2, 0x7c, PT ;  /* 0x0000007c0200780c */ /* 0x000fe40003f86270 */
[C---:B-----5:R-:W-:Y:S01]  /*0150*/  ISETP.GE.AND P5, PT, R3.reuse, 0x7c, PT ;  /* 0x0000007c0300780c */ /* 0x060fe20003fa6270 */
[C---:B------:R-:W-:Y:S01]  /*0160*/  VIADD R11, R3.reuse, 0xffffffff ;  /* 0xffffffff030b7836 */ /* 0x040fe20000000000 */
[C---:B------:R-:W-:Y:S02]  /*0170*/  ISETP.GT.AND P2, PT, R3.reuse, RZ, PT ;  /* 0x000000ff0300720c */ /* 0x040fe40003f44270 */
[C---:B------:R-:W-:Y:S01]  /*0180*/  ISETP.GE.AND P3, PT, R4.reuse, 0x7c, PT ;  /* 0x0000007c0400780c */ /* 0x040fe20003f66270 */
[C---:B------:R-:W-:Y:S01]  /*0190*/  VIADD R8, R4.reuse, 0x1 ;  /* 0x0000000104087836 */ /* 0x040fe20000000000 */
[----:B------:R-:W-:Y:S02]  /*01a0*/  ISETP.GT.AND P0, PT, R4, RZ, PT ;  /* 0x000000ff0400720c */ /* 0x000fe40003f04270 */
[----:B------:R-:W-:Y:S01]  /*01b0*/  IADD3 R7, PT, PT, R2, 0x1, RZ ;  /* 0x0000000102077810 */ /* 0x000fe20007ffe0ff */
[----:B------:R-:W-:Y:S01]  /*01c0*/  @!P1 IMAD.MOV R10, RZ, RZ, R2 ;  /* 0x000000ffff0a9224 */ /* 0x000fe200078e0202 */
[----:B------:R-:W-:-:S02]  /*01d0*/  IADD3 R16, PT, PT, R3, 0x1, RZ ;  /* 0x0000000103107810 */ /* 0x000fc40007ffe0ff */
[----:B------:R-:W-:Y:S01]  /*01e0*/  IADD3 R5, PT, PT, R4, -0x1, RZ ;  /* 0xffffffff04057810 */ /* 0x000fe20007ffe0ff */
[----:B------:R-:W-:Y:S01]  /*01f0*/  @P5 IMAD.MOV R16, RZ, RZ, R3 ;  /* 0x000000ffff105224 */ /* 0x000fe200078e0203 */
[----:B------:R-:W-:Y:S02]  /*0200*/  @P4 IADD3 R7, PT, PT, R2, RZ, RZ ;  /* 0x000000ff02074210 */ /* 0x000fe40007ffe0ff */
[----:B------:R-:W-:Y:S01]  /*0210*/  @!P2 IADD3 R11, PT, PT, R3, RZ, RZ ;  /* 0x000000ff030ba210 */ /* 0x000fe20007ffe0ff */
[----:B------:R-:W-:Y:S01]  /*0220*/  @P3 IMAD.MOV R8, RZ, RZ, R4 ;  /* 0x000000ffff083224 */ /* 0x000fe200078e0204 */
[----:B------:R-:W-:Y:S02]  /*0230*/  VIMNMX R6, PT, PT, R10, R7, !PT ;  /* 0x000000070a067248 */ /* 0x000fe40007fe0100 */
[----:B------:R-:W-:Y:S02]  /*0240*/  @!P0 IADD3 R5, PT, PT, R4, RZ, RZ ;  /* 0x000000ff04058210 */ /* 0x000fe40007ffe0ff */
[----:B------:R-:W-:-:S02]  /*0250*/  VIMNMX R7, PT, PT, R11, R16, !PT ;  /* 0x000000100b077248 */ /* 0x000fc40007fe0100 */
[----:B------:R-:W-:-:S07]  /*0260*/  VIMNMX R8, PT, PT, R5, R8, !PT ;  /* 0x0000000805087248 */ /* 0x000fce0007fe0100 */
.L_x_26:
[----:B---3--:R-:W-:Y:S01]  /*0270*/  IADD3 R11, PT, PT, R4, -R5, RZ ;  /* 0x80000005040b7210 */ /* 0x008fe20007ffe0ff */
[----:B------:R-:W-:Y:S01]  /*0280*/  UMOV UR6, 0xd2f1a9fc ;  /* 0xd2f1a9fc00067882 */ /* 0x000fe20000000000 */
[----:B------:R-:W-:Y:S01]  /*0290*/  UMOV UR7, 0x3f80624d ;  /* 0x3f80624d00077882 */ /* 0x000fe20000000000 */
[C---:B------:R-:W-:Y:S01]  /*02a0*/  ISETP.GT.AND P0, PT, R2.reuse, RZ, PT ;  /* 0x000000ff0200720c */ /* 0x040fe20003f04270 */
[----:B------:R-:W-:Y:S02]  /*02b0*/  BSSY B0, `(.L_x_14) ;  /* 0x0000065000007945 */ /* 0x000fe40003800000 */
[----:B0-----:R-:W0:Y:S02]  /*02c0*/  I2F.F64 R10, R11 ;  /* 0x0000000b000a7312 */ /* 0x001e240000201c00 */
[----:B0-----:R-:W-:Y:S01]  /*02d0*/  DMUL R16, R10, UR6 ;  /* 0x000000060a107c28 */ /* 0x001fe20008000000 */
[----:B------:R-:W-:-:S07]  /*02e0*/  VIADD R10, R2, 0xffffffff ;  /* 0xffffffff020a7836 */ /* 0x000fce0000000000 */
[----:B------:R-:W-:Y:S01]  /*02f0*/  @!P0 IADD3 R10, PT, PT, R2, RZ, RZ ;  /* 0x000000ff020a8210 */ /* 0x000fe20007ffe0ff */
[----:B-12---:R0:W1:Y:S06]  /*0300*/  F2F.F32.F64 R9, R16 ;  /* 0x0000001000097310 */ /* 0x00606c0000301000 */
.L_x_25:
[----:B---3--:R-:W-:Y:S01]  /*0310*/  IMAD.IADD R11, R2, 0x1, -R10 ;  /* 0x00000001020b7824 */ /* 0x008fe200078e0a0a */
[----:B------:R-:W-:Y:S01]  /*0320*/  UMOV UR6, 0xd2f1a9fc ;  /* 0xd2f1a9fc00067882 */ /* 0x000fe20000000000 */
[----:B------:R-:W-:Y:S01]  /*0330*/  UMOV UR7, 0x3f80624d ;  /* 0x3f80624d00077882 */ /* 0x000fe20000000000 */
[C---:B------:R-:W-:Y:S01]  /*0340*/  ISETP.GT.AND P0, PT, R3.reuse, RZ, PT ;  /* 0x000000ff0300720c */ /* 0x040fe20003f04270 */
[----:B0-----:R-:W0:Y:S01]  /*0350*/  I2F.F64 R16, R11 ;  /* 0x0000000b00107312 */ /* 0x001e220000201c00 */
[----:B------:R-:W-:Y:S01]  /*0360*/  BSSY B1, `(.L_x_15) ;  /* 0x0000056000017945 */ /* 0x000fe20003800000 */
[----:B------:R-:W-:-:S10]  /*0370*/  IADD3 R22, PT, PT, R3, -0x1, RZ ;  /* 0xffffffff03167810 */ /* 0x000fd40007ffe0ff */
[----:B------:R-:W-:Y:S01]  /*0380*/  @!P0 IMAD.MOV R22, RZ, RZ, R3 ;  /* 0x000000ffff168224 */ /* 0x000fe200078e0203 */
[----:B0-----:R-:W-:-:S06]  /*0390*/  DMUL R16, R16, UR6 ;  /* 0x0000000610107c28 */ /* 0x001fcc0008000000 */
[----:B--2---:R0:W2:Y:S05]  /*03a0*/  F2F.F32.F64 R20, R16 ;  /* 0x0000001000147310 */ /* 0x0040aa0000301000 */
.L_x_24:
[----:B0-----:R-:W0:Y:S01]  /*03b0*/  LDC.64 R16, c[0x0][0x388] ;  /* 0x0000e200ff107b82 */ /* 0x001e220000000a00 */
[----:B---3--:R-:W-:-:S04]  /*03c0*/  IMAD R11, R5, 0x7d, R10 ;  /* 0x0000007d050b7824 */ /* 0x008fc800078e020a */
[----:B------:R-:W-:-:S04]  /*03d0*/  IMAD R11, R11, 0x7d, R22 ;  /* 0x0000007d0b0b7824 */ /* 0x000fc800078e0216 */
[----:B0-----:R-:W-:-:S05]  /*03e0*/  IMAD.WIDE R16, R11, 0x4, R16 ;  /* 0x000000040b107825 */ /* 0x001fca00078e0210 */
[----:B------:R-:W3:Y:S01]  /*03f0*/  LDG.E R24, desc[UR4][R16.64] ;  /* 0x0000000410187981 */ /* 0x000ee2000c1e1900 */
[----:B------:R-:W-:Y:S01]  /*0400*/  BSSY B2, `(.L_x_16) ;  /* 0x0000048000027945 */ /* 0x000fe20003800000 */
[----:B---3--:R-:W-:-:S13]  /*0410*/  ISETP.GE.AND P0, PT, R24, 0x1, PT ;  /* 0x000000011800780c */ /* 0x008fda0003f06270 */
[----:B------:R-:W-:Y:S05]  /*0420*/  @!P0 BRA `(.L_x_17) ;  /* 0x0000000400148947 */ /* 0x000fea0003800000 */
[----:B------:R-:W-:Y:S01]  /*0430*/  IADD3 R25, PT, PT, R3, -R22, RZ ;  /* 0x8000001603197210 */ /* 0x000fe20007ffe0ff */
[----:B------:R-:W-:Y:S01]  /*0440*/  UMOV UR6, 0xd2f1a9fc ;  /* 0xd2f1a9fc00067882 */ /* 0x000fe20000000000 */
[----:B------:R-:W-:Y:S01]  /*0450*/  UMOV UR7, 0x3f80624d ;  /* 0x3f80624d00077882 */ /* 0x000fe20000000000 */
[----:B------:R-:W-:Y:S01]  /*0460*/  IMAD R23, R5, 0x7d, R10 ;  /* 0x0000007d05177824 */ /* 0x000fe200078e020a */
[----:B------:R-:W0:Y:S01]  /*0470*/  I2F.F64 R18, R25 ;  /* 0x0000001900127312 */ /* 0x000e220000201c00 */
[----:B------:R-:W-:Y:S02]  /*0480*/  IMAD.MOV.U32 R21, RZ, RZ, RZ ;  /* 0x000000ffff157224 */ /* 0x000fe400078e00ff */
[----:B------:R-:W-:-:S04]  /*0490*/  IMAD R23, R23, 0x7d, R22 ;  /* 0x0000007d17177824 */ /* 0x000fc800078e0216 */
[----:B------:R-:W-:Y:S01]  /*04a0*/  IMAD R23, R23, 0x3e8, RZ ;  /* 0x000003e817177824 */ /* 0x000fe200078e02ff */
[----:B0-----:R-:W-:-:S06]  /*04b0*/  DMUL R18, R18, UR6 ;  /* 0x0000000612127c28 */ /* 0x001fcc0008000000 */
[----:B------:R0:W3:Y:S05]  /*04c0*/  F2F.F32.F64 R11, R18 ;  /* 0x00000012000b7310 */ /* 0x0000ea0000301000 */
.L_x_23:
[----:B0-----:R-:W0:Y:S02]  /*04d0*/  LDC.64 R18, c[0x0][0x390] ;  /* 0x0000e400ff127b82 */ /* 0x001e240000000a00 */
[----:B0-----:R-:W-:-:S05]  /*04e0*/  IMAD.WIDE R18, R23, 0x4, R18 ;  /* 0x0000000417127825 */ /* 0x001fca00078e0212 */
[----:B------:R-:W4:Y:S01]  /*04f0*/  LDG.E R25, desc[UR4][R18.64] ;  /* 0x0000000412197981 */ /* 0x000f22000c1e1900 */
[----:B------:R-:W-:Y:S05]  /*0500*/  YIELD ;  /* 0x0000000000007946 */ /* 0x000fea0003800000 */
[----:B------:R-:W-:Y:S01]  /*0510*/  BSSY.RECONVERGENT B3, `(.L_x_18) ;  /* 0x0000032000037945 */ /* 0x000fe20003800200 */
[----:B----4-:R-:W-:-:S13]  /*0520*/  ISETP.NE.AND P0, PT, R25, R0, PT ;  /* 0x000000001900720c */ /* 0x010fda0003f05270 */
[----:B------:R-:W-:Y:S05]  /*0530*/  @!P0 BRA `(.L_x_19) ;  /* 0x0000000000bc8947 */ /* 0x000fea0003800000 */
[----:B------:R-:W0:Y:S01]  /*0540*/  LDC.64 R18, c[0x0][0x398] ;  /* 0x0000e600ff127b82 */ /* 0x000e220000000a00 */
[----:B------:R-:W-:Y:S01]  /*0550*/  IMAD R27, R25, 0x3, RZ ;  /* 0x00000003191b7824 */ /* 0x000fe200078e02ff */
[----:B------:R-:W4:Y:S03]  /*0560*/  LDG.E.U16 R29, desc[UR4][R12.64] ;  /* 0x000000040c1d7981 */ /* 0x000f26000c1e1500 */
[----:B0-----:R-:W-:-:S05]  /*0570*/  IMAD.WIDE R18, R27, 0x2, R18 ;  /* 0x000000021b127825 */ /* 0x001fca00078e0212 */
[----:B------:R-:W5:Y:S04]  /*0580*/  LDG.E.U16 R27, desc[UR4][R18.64] ;  /* 0x00000004121b7981 */ /* 0x000f68000c1e1500 */
[----:B------:R-:W5:Y:S04]  /*0590*/  LDG.E.U16 R28, desc[UR4][R18.64+0x2] ;  /* 0x00000204121c7981 */ /* 0x000f68000c1e1500 */
[----:B------:R1:W3:Y:S04]  /*05a0*/  LDG.E.U16 R26, desc[UR4][R18.64+0x4] ;  /* 0x00000404121a7981 */ /* 0x0002e8000c1e1500 */
[----:B------:R-:W4:Y:S01]  /*05b0*/  LDG.E.U16 R18, desc[UR4][R12.64+0x2] ;  /* 0x000002040c127981 */ /* 0x000f22000c1e1500 */
[----:B-12---:R-:W-:-:S02]  /*05c0*/  F2FP.F16.F32.PACK_AB R19, R20, R9 ;  /* 0x000000091413723e */ /* 0x006fc400000000ff */
[----:B-----5:R-:W-:Y:S02]  /*05d0*/  PRMT R28, R27, 0x5410, R28 ;  /* 0x000054101b1c7816 */ /* 0x020fe4000000001c */
[----:B------:R-:W2:Y:S01]  /*05e0*/  LDG.E.U16 R27, desc[UR4][R12.64+0x4] ;  /* 0x000004040c1b7981 */ /* 0x000ea2000c1e1500 */
[----:B----4-:R-:W-:Y:S02]  /*05f0*/  PRMT R18, R29, 0x5410, R18 ;  /* 0x000054101d127816 */ /* 0x010fe40000000012 */
[----:B------:R-:W-:-:S03]  /*0600*/  F2FP.F16.F32.PACK_AB R29, R20, R9 ;  /* 0x00000009141d723e */ /* 0x000fc600000000ff */
[----:B------:R-:W-:Y:S01]  /*0610*/  HADD2 R28, R18, -R28 ;  /* 0x8000001c121c7230 */ /* 0x000fe20000000000 */
[----:B------:R-:W-:-:S05]  /*0620*/  PRMT R19, R19, 0x7610, R29 ;  /* 0x0000761013137816 */ /* 0x000fca000000001d */
[----:B------:R-:W-:Y:S01]  /*0630*/  HFMA2 R18, R28, 1, 1, R19 ;  /* 0x3c003c001c127831 */ /* 0x000fe20000000013 */
[----:B---3--:R-:W-:Y:S01]  /*0640*/  F2FP.F16.F32.PACK_AB R19, RZ, R11 ;  /* 0x0000000bff13723e */ /* 0x008fe200000000ff */
[----:B------:R-:W-:Y:S01]  /*0650*/  BSSY.RECONVERGENT B4, `(.L_x_20) ;  /* 0x0000013000047945 */ /* 0x000fe20003800200 */
[----:B--2---:R-:W-:Y:S02]  /*0660*/  HADD2 R26, R27.H0_H0, -R26.H0_H0 ;  /* 0xa000001a1b1a7230 */ /* 0x004fe40000000800 */
[-C--:B------:R-:W-:Y:S02]  /*0670*/  HMUL2 R27, R18.H1_H1, R18.reuse.H1_H1 ;  /* 0x30000012121b7232 */ /* 0x080fe40000000c00 */
[----:B------:R-:W-:Y:S02]  /*0680*/  HADD2 R19, R26.H0_H0, R19.H0_H0 ;  /* 0x200000131a137230 */ /* 0x000fe40000000800 */
[----:B------:R-:W-:-:S04]  /*0690*/  HFMA2 R27, R18.H0_H0, R18.H0_H0, R27.H0_H0 ;  /* 0x20000012121b7231 */ /* 0x000fc8000004081b */
[----:B------:R-:W-:-:S05]  /*06a0*/  HFMA2 R27, R19.H0_H0, R19.H0_H0, R27.H0_H0 ;  /* 0x20000013131b7231 */ /* 0x000fca000004081b */
[----:B------:R-:W-:-:S05]  /*06b0*/  HADD2.F32 R19, -RZ, R27.H0_H0 ;  /* 0x2000001bff137230 */ /* 0x000fca0000004100 */
[----:B------:R-:W-:Y:S01]  /*06c0*/  IADD3 R18, PT, PT, R19, -0xd000000, RZ ;  /* 0xf300000013127810 */ /* 0x000fe20007ffe0ff */
[----:B------:R0:W1:Y:S03]  /*06d0*/  MUFU.RSQ R26, R19 ;  /* 0x00000013001a7308 */ /* 0x0000660000001400 */
[----:B------:R-:W-:-:S13]  /*06e0*/  ISETP.GT.U32.AND P0, PT, R18, 0x727fffff, PT ;  /* 0x727fffff1200780c */ /* 0x000fda0003f04070 */
[----:B0-----:R-:W-:Y:S05]  /*06f0*/  @!P0 BRA `(.L_x_21) ;  /* 0x0000000000108947 */ /* 0x001fea0003800000 */
[----:B-1----:R-:W-:-:S07]  /*0700*/  MOV R26, 0x720 ;  /* 0x00000720001a7802 */ /* 0x002fce0000000f00 */
[----:B------:R-:W-:Y:S05]  /*0710*/  CALL.REL.NOINC `($__internal_1_$__cuda_sm20_sqrt_rn_f32_slowpath) ;  /* 0x00000000008c7944 */ /* 0x000fea0003c00000 */
[----:B------:R-:W-:Y:S01]  /*0720*/  IMAD.MOV.U32 R18, RZ, RZ, R27 ;  /* 0x000000ffff127224 */ /* 0x000fe200078e001b */
[----:B------:R-:W-:Y:S06]  /*0730*/  BRA `(.L_x_22) ;  /* 0x0000000000107947 */ /* 0x000fec0003800000 */
.L_x_21:
[----:B-1----:R-:W-:Y:S01]  /*0740*/  FMUL.FTZ R18, R19, R26 ;  /* 0x0000001a13127220 */ /* 0x002fe20000410000 */
[----:B------:R-:W-:-:S03]  /*0750*/  FMUL.FTZ R26, R26, 0.5 ;  /* 0x3f0000001a1a7820 */ /* 0x000fc60000410000 */
[----:B------:R-:W-:-:S04]  /*0760*/  FFMA R19, -R18, R18, R19 ;  /* 0x0000001212137223 */ /* 0x000fc80000000113 */
[----:B------:R-:W-:-:S07]  /*0770*/  FFMA R18, R19, R26, R18 ;  /* 0x0000001a13127223 */ /* 0x000fce0000000012 */
.L_x_22:
[----:B------:R-:W-:Y:S05]  /*0780*/  BSYNC.RECONVERGENT B4 ;  /* 0x0000000000047941 */ /* 0x000fea0003800200 */
.L_x_20:
[----:B------:R-:W-:-:S05]  /*0790*/  F2FP.F16.F32.PACK_AB R18, RZ, R18 ;  /* 0x00000012ff12723e */ /* 0x000fca00000000ff */
[----:B------:R-:W-:-:S13]  /*07a0*/  HSETP2.GTU.AND P0, PT, R18.H0_H0, 0.00800323486328125, 0.00800323486328125, PT ;  /* 0x2019201912007434 */ /* 0x000fda0003f0c800 */
[----:B------:R-:W-:Y:S05]  /*07b0*/  @P0 BRA `(.L_x_19) ;  /* 0x00000000001c0947 */ /* 0x000fea0003800000 */
[----:B------:R-:W-:Y:S01]  /*07c0*/  MOV R29, 0x1 ;  /* 0x00000001001d7802 */ /* 0x000fe20000000f00 */
[----:B------:R-:W0:Y:S04]  /*07d0*/  LDC.64 R18, c[0x0][0x3a0] ;  /* 0x0000e800ff127b82 */ /* 0x000e280000000a00 */
[----:B------:R-:W2:Y:S02]  /*07e0*/  ATOMG.E.ADD.STRONG.GPU PT, R27, desc[UR4][R14.64], R29 ;  /* 0x8000001d0e1b79a8 */ /* 0x000ea400081ef104 */
[----:B--2---:R-:W-:-:S04]  /*07f0*/  IMAD R27, R0, 0x64, R27 ;  /* 0x00000064001b7824 */ /* 0x004fc800078e021b */
[----:B0-----:R-:W-:-:S05]  /*0800*/  IMAD.WIDE R18, R27, 0x4, R18 ;  /* 0x000000041b127825 */ /* 0x001fca00078e0212 */
[----:B------:R0:W-:Y:S04]  /*0810*/  STG.E desc[UR4][R18.64], R25 ;  /* 0x0000001912007986 */ /* 0x0001e8000c101904 */
[----:B------:R0:W5:Y:S02]  /*0820*/  LDG.E R24, desc[UR4][R16.64] ;  /* 0x0000000410187981 */ /* 0x000164000c1e1900 */
.L_x_19:
[----:B------:R-:W-:Y:S05]  /*0830*/  BSYNC.RECONVERGENT B3 ;  /* 0x0000000000037941 */ /* 0x000fea0003800200 */
.L_x_18:
[----:B------:R-:W-:Y:S01]  /*0840*/  VIADD R21, R21, 0x1 ;  /* 0x0000000115157836 */ /* 0x000fe20000000000 */
[----:B------:R-:W-:-:S04]  /*0850*/  IADD3 R23, PT, PT, R23, 0x1, RZ ;  /* 0x0000000117177810 */ /* 0x000fc80007ffe0ff */
[----:B-----5:R-:W-:-:S13]  /*0860*/  ISETP.GE.AND P0, PT, R21, R24, PT ;  /* 0x000000181500720c */ /* 0x020fda0003f06270 */
[----:B------:R-:W-:Y:S05]  /*0870*/  @!P0 BRA `(.L_x_23) ;  /* 0xfffffffc00148947 */ /* 0x000fea000383ffff */
.L_x_17:
[----:B------:R-:W-:Y:S05]  /*0880*/  BSYNC B2 ;  /* 0x0000000000027941 */ /* 0x000fea0003800000 */
.L_x_16:
[C---:B------:R-:W-:Y:S01]  /*0890*/  ISETP.NE.AND P0, PT, R22.reuse, R7, PT ;  /* 0x000000071600720c */ /* 0x040fe20003f05270 */
[----:B------:R-:W-:-:S12]  /*08a0*/  VIADD R22, R22, 0x1 ;  /* 0x0000000116167836 */ /* 0x000fd80000000000 */
[----:B------:R-:W-:Y:S05]  /*08b0*/  @P0 BRA `(.L_x_24) ;  /* 0xfffffff800bc0947 */ /* 0x000fea000383ffff */
[----:B------:R-:W-:Y:S05]  /*08c0*/  BSYNC B1 ;  /* 0x0000000000017941 */ /* 0x000fea0003800000 */
.L_x_15:
[C---:B------:R-:W-:Y:S02]  /*08d0*/  ISETP.NE.AND P0, PT, R10.reuse, R6, PT ;  /* 0x000000060a00720c */ /* 0x040fe40003f05270 */
[----:B------:R-:W-:-:S11]  /*08e0*/  IADD3 R10, PT, PT, R10, 0x1, RZ ;  /* 0x000000010a0a7810 */ /* 0x000fd60007ffe0ff */
[----:B------:R-:W-:Y:S05]  /*08f0*/  @P0 BRA `(.L_x_25) ;  /* 0xfffffff800840947 */ /* 0x000fea000383ffff */
[----:B------:R-:W-:Y:S05]  /*0900*/  BSYNC B0 ;  /* 0x0000000000007941 */ /* 0x000fea0003800000 */
.L_x_14:
[C---:B------:R-:W-:Y:S02]  /*0910*/  ISETP.NE.AND P0, PT, R5.reuse, R8, PT ;  /* 0x000000080500720c */ /* 0x040fe40003f05270 */
[----:B------:R-:W-:-:S11]  /*0920*/  IADD3 R5, PT, PT, R5, 0x1, RZ ;  /* 0x0000000105057810 */ /* 0x000fd60007ffe0ff */
[----:B------:R-:W-:Y:S05]  /*0930*/  @P0 BRA `(.L_x_26) ;  /* 0xfffffff8004c0947 */ /* 0x000fea000383ffff */
[----:B------:R-:W-:Y:S05]  /*0940*/  EXIT ;  /* 0x000000000000794d */ /* 0x000fea0003800000 */
        .weak           $__internal_1_$__cuda_sm20_sqrt_rn_f32_slowpath
        .type           $__internal_1_$__cuda_sm20_sqrt_rn_f32_slowpath,@function
        .size           $__internal_1_$__cuda_sm20_sqrt_rn_f32_slowpath,(.L_x_30 - $__internal_1_$__cuda_sm20_sqrt_rn_f32_slowpath)
$__internal_1_$__cuda_sm20_sqrt_rn_f32_slowpath:
[----:B------:R-:W-:-:S13]  /*0950*/  LOP3.LUT P0, RZ, R19, 0x7fffffff, RZ, 0xc0, !PT ;  /* 0x7fffffff13ff7812 */ /* 0x000fda000780c0ff */
[----:B------:R-:W-:Y:S05]  /*0960*/  @!P0 BRA `(.L_x_27) ;  /* 0x0000000000448947 */ /* 0x000fea0003800000 */
[----:B------:R-:W-:Y:S01]  /*0970*/  FSETP.GEU.FTZ.AND P0, PT, R19, RZ, PT ;  /* 0x000000ff1300720b */ /* 0x000fe20003f1e000 */
[----:B------:R-:W-:-:S12]  /*0980*/  IMAD.MOV.U32 R18, RZ, RZ, R19 ;  /* 0x000000ffff127224 */ /* 0x000fd800078e0013 */
[----:B------:R-:W-:Y:S01]  /*0990*/  @!P0 MOV R19, 0x7fffffff ;  /* 0x7fffffff00138802 */ /* 0x000fe20000000f00 */
[----:B------:R-:W-:Y:S06]  /*09a0*/  @!P0 BRA `(.L_x_27) ;  /* 0x0000000000348947 */ /* 0x000fec0003800000 */
[----:B------:R-:W-:-:S13]  /*09b0*/  FSETP.GTU.FTZ.AND P0, PT, |R18|, +INF , PT ;  /* 0x7f8000001200780b */ /* 0x000fda0003f1c200 */
[----:B------:R-:W-:Y:S01]  /*09c0*/  @P0 FADD.FTZ R19, R18, 1 ;  /* 0x3f80000012130421 */ /* 0x000fe20000010000 */
[----:B------:R-:W-:Y:S06]  /*09d0*/  @P0 BRA `(.L_x_27) ;  /* 0x0000000000280947 */ /* 0x000fec0003800000 */
[----:B------:R-:W-:-:S13]  /*09e0*/  FSETP.NEU.FTZ.AND P0, PT, |R18|, +INF , PT ;  /* 0x7f8000001200780b */ /* 0x000fda0003f1d200 */
[----:B------:R-:W-:-:S04]  /*09f0*/  @P0 FFMA R28, R18, 1.84467440737095516160e+19, RZ ;  /* 0x5f800000121c0823 */ /* 0x000fc800000000ff */
[----:B------:R-:W0:Y:S02]  /*0a00*/  @P0 MUFU.RSQ R27, R28 ;  /* 0x0000001c001b0308 */ /* 0x000e240000001400 */
[----:B0-----:R-:W-:Y:S01]  /*0a10*/  @P0 FMUL.FTZ R19, R28, R27 ;  /* 0x0000001b1c130220 */ /* 0x001fe20000410000 */
[----:B------:R-:W-:-:S03]  /*0a20*/  @P0 FMUL.FTZ R27, R27, 0.5 ;  /* 0x3f0000001b1b0820 */ /* 0x000fc60000410000 */
[----:B------:R-:W-:-:S04]  /*0a30*/  @P0 FADD.FTZ R29, -R19, -RZ ;  /* 0x800000ff131d0221 */ /* 0x000fc80000010100 */
[----:B------:R-:W-:-:S04]  /*0a40*/  @P0 FFMA R29, R19, R29, R28 ;  /* 0x0000001d131d0223 */ /* 0x000fc8000000001c */
[----:B------:R-:W-:Y:S01]  /*0a50*/  @P0 FFMA R27, R29, R27, R19 ;  /* 0x0000001b1d1b0223 */ /* 0x000fe20000000013 */
[----:B------:R-:W-:-:S03]  /*0a60*/  @!P0 MOV R19, R18 ;  /* 0x0000001200138202 */ /* 0x000fc60000000f00 */
[----:B------:R-:W-:-:S07]  /*0a70*/  @P0 FMUL.FTZ R19, R27, 2.3283064365386962891e-10 ;  /* 0x2f8000001b130820 */ /* 0x000fce0000410000 */
.L_x_27:
[----:B------:R-:W-:Y:S02]  /*0a80*/  IMAD.MOV.U32 R27, RZ, RZ, R19 ;  /* 0x000000ffff1b7224 */ /* 0x000fe400078e0013 */
[----:B------:R-:W-:Y:S01]  /*0a90*/  HFMA2 R19, -RZ, RZ, 0, 0 ;  /* 0x00000000ff137431 */ /* 0x000fe200000001ff */
[----:B------:R-:W-:-:S04]  /*0aa0*/  MOV R18, R26 ;  /* 0x0000001a00127202 */ /* 0x000fc80000000f00 */
[----:B------:R-:W-:Y:S05]  /*0ab0*/  RET.REL.NODEC R18 `(_Z16search_neighborsPiS_S_P6__halfS_S_) ;  /* 0xfffffff412507950 */ /* 0x000fea0003c3ffff */
.L_x_28:
        /* <DEDUP_REMOVED lines=12> */
.L_x_30:


//--------------------- .nv.global.init           --------------------------
	.section	.nv.global.init,"aw",@progbits
.nv.global.init:
	.type		$str,@object
	.size		$str,(.L_0 - $str)
$str:
        /*0000*/ 	.byte	0x21, 0x21, 0x21, 0x20, 0x54, 0x68, 0x65, 0x20, 0x6d, 0x61, 0x78, 0x5f, 0x70, 0x61, 0x72, 0x74
        /*0010*/ 	.byte	0x69, 0x63, 0x6c, 0x65, 0x73, 0x5f, 0x70, 0x65, 0x72, 0x5f, 0x63, 0x65, 0x6c, 0x6c, 0x20, 0x69
        /*0020*/ 	.byte	0x73, 0x20, 0x74, 0x6f, 0x6f, 0x20, 0x73, 0x6d, 0x61, 0x6c, 0x6c, 0x21, 0x21, 0x21, 0x21, 0x20
        /*0030*/ 	.byte	0x0a, 0x00
.L_0:


//--------------------- .nv.shared.reserved.0     --------------------------
	.section	.nv.shared.reserved.0,"aw",@nobits
	.weak		__nv_reservedSMEM_offset_0_alias
	.size		__nv_reservedSMEM_offset_0_alias, 0, 64
	.other		__nv_reservedSMEM_offset_0_alias,@"STO_CUDA_RESERVED_SHARED STV_DEFAULT"
__nv_reservedSMEM_offset_0_alias:
	.zero		0
	.zero		64


//--------------------- .nv.constant0._Z25assign_particles_to_cellsPfS_S_PiS0_S0_P6__half --------------------------
	.section	.nv.constant0._Z25assign_particles_to_cellsPfS_S_PiS0_S0_P6__half,"a",@progbits
	.sectionflags	@""
	.align	4
.nv.constant0._Z25assign_particles_to_cellsPfS_S_PiS0_S0_P6__half:
	.zero		952


//--------------------- .nv.constant0._Z16search_neighborsPiS_S_P6__halfS_S_ --------------------------
	.section	.nv.constant0._Z16search_neighborsPiS_S_P6__halfS_S_,"a",@progbits
	.sectionflags	@""
	.align	4
.nv.constant0._Z16search_neighborsPiS_S_P6__halfS_S_:
	.zero		944


//--------------------- SYMBOLS --------------------------

	.type		.nv.reservedSmem.offset0,@object
	.size		.nv.reservedSmem.offset0,0x4
	.type		vprintf,@function
